//
// Generated by NVIDIA NVVM Compiler
//
// Compiler Build ID: CL-36424714
// Cuda compilation tools, release 13.0, V13.0.88
// Based on NVVM 20.0.0
//

.version 9.0
.target sm_100
.address_size 64

	// .globl	_Z10vector_addPfS_S_i

.visible .entry _Z10vector_addPfS_S_i(
	.param .u64 .ptr .align 1 _Z10vector_addPfS_S_i_param_0,
	.param .u64 .ptr .align 1 _Z10vector_addPfS_S_i_param_1,
	.param .u64 .ptr .align 1 _Z10vector_addPfS_S_i_param_2,
	.param .u32 _Z10vector_addPfS_S_i_param_3
)
{
	.reg .pred 	%p<9>;
	.reg .b32 	%r<23>;
	.reg .b32 	%f<337>;
	.reg .b64 	%rd<23>;

	ld.param.u64 	%rd16, [_Z10vector_addPfS_S_i_param_0];
	ld.param.u64 	%rd17, [_Z10vector_addPfS_S_i_param_1];
	ld.param.u64 	%rd18, [_Z10vector_addPfS_S_i_param_2];
	cvta.to.global.u64 	%rd1, %rd16;
	cvta.to.global.u64 	%rd2, %rd18;
	cvta.to.global.u64 	%rd3, %rd17;
	mov.u32 	%r10, %ctaid.x;
	mov.u32 	%r11, %ntid.x;
	mov.u32 	%r12, %tid.x;
	mad.lo.s32 	%r1, %r10, %r11, %r12;
	and.b32  	%r13, %r1, 3;
	setp.ne.s32 	%p1, %r13, 0;
	@%p1 bra 	$L__BB0_3;
	mul.wide.s32 	%rd22, %r1, 4;
	add.s64 	%rd4, %rd3, %rd22;
	add.s64 	%rd5, %rd2, %rd22;
	add.s64 	%rd6, %rd1, %rd22;
	mov.b32 	%r19, 0;
$L__BB0_2:
	ld.global.f32 	%f241, [%rd4];
	ld.global.f32 	%f242, [%rd5];
	add.f32 	%f243, %f241, %f242;
	st.global.f32 	[%rd6], %f243;
	ld.global.f32 	%f244, [%rd4];
	ld.global.f32 	%f245, [%rd5];
	add.f32 	%f246, %f244, %f245;
	st.global.f32 	[%rd6], %f246;
	ld.global.f32 	%f247, [%rd4];
	ld.global.f32 	%f248, [%rd5];
	add.f32 	%f249, %f247, %f248;
	st.global.f32 	[%rd6], %f249;
	ld.global.f32 	%f250, [%rd4];
	ld.global.f32 	%f251, [%rd5];
	add.f32 	%f252, %f250, %f251;
	st.global.f32 	[%rd6], %f252;
	ld.global.f32 	%f253, [%rd4];
	ld.global.f32 	%f254, [%rd5];
	add.f32 	%f255, %f253, %f254;
	st.global.f32 	[%rd6], %f255;
	ld.global.f32 	%f256, [%rd4];
	ld.global.f32 	%f257, [%rd5];
	add.f32 	%f258, %f256, %f257;
	st.global.f32 	[%rd6], %f258;
	ld.global.f32 	%f259, [%rd4];
	ld.global.f32 	%f260, [%rd5];
	add.f32 	%f261, %f259, %f260;
	st.global.f32 	[%rd6], %f261;
	ld.global.f32 	%f262, [%rd4];
	ld.global.f32 	%f263, [%rd5];
	add.f32 	%f264, %f262, %f263;
	st.global.f32 	[%rd6], %f264;
	ld.global.f32 	%f265, [%rd4];
	ld.global.f32 	%f266, [%rd5];
	add.f32 	%f267, %f265, %f266;
	st.global.f32 	[%rd6], %f267;
	ld.global.f32 	%f268, [%rd4];
	ld.global.f32 	%f269, [%rd5];
	add.f32 	%f270, %f268, %f269;
	st.global.f32 	[%rd6], %f270;
	ld.global.f32 	%f271, [%rd4];
	ld.global.f32 	%f272, [%rd5];
	add.f32 	%f273, %f271, %f272;
	st.global.f32 	[%rd6], %f273;
	ld.global.f32 	%f274, [%rd4];
	ld.global.f32 	%f275, [%rd5];
	add.f32 	%f276, %f274, %f275;
	st.global.f32 	[%rd6], %f276;
	ld.global.f32 	%f277, [%rd4];
	ld.global.f32 	%f278, [%rd5];
	add.f32 	%f279, %f277, %f278;
	st.global.f32 	[%rd6], %f279;
	ld.global.f32 	%f280, [%rd4];
	ld.global.f32 	%f281, [%rd5];
	add.f32 	%f282, %f280, %f281;
	st.global.f32 	[%rd6], %f282;
	ld.global.f32 	%f283, [%rd4];
	ld.global.f32 	%f284, [%rd5];
	add.f32 	%f285, %f283, %f284;
	st.global.f32 	[%rd6], %f285;
	ld.global.f32 	%f286, [%rd4];
	ld.global.f32 	%f287, [%rd5];
	add.f32 	%f288, %f286, %f287;
	st.global.f32 	[%rd6], %f288;
	ld.global.f32 	%f289, [%rd4];
	ld.global.f32 	%f290, [%rd5];
	add.f32 	%f291, %f289, %f290;
	st.global.f32 	[%rd6], %f291;
	ld.global.f32 	%f292, [%rd4];
	ld.global.f32 	%f293, [%rd5];
	add.f32 	%f294, %f292, %f293;
	st.global.f32 	[%rd6], %f294;
	ld.global.f32 	%f295, [%rd4];
	ld.global.f32 	%f296, [%rd5];
	add.f32 	%f297, %f295, %f296;
	st.global.f32 	[%rd6], %f297;
	ld.global.f32 	%f298, [%rd4];
	ld.global.f32 	%f299, [%rd5];
	add.f32 	%f300, %f298, %f299;
	st.global.f32 	[%rd6], %f300;
	ld.global.f32 	%f301, [%rd4];
	ld.global.f32 	%f302, [%rd5];
	add.f32 	%f303, %f301, %f302;
	st.global.f32 	[%rd6], %f303;
	ld.global.f32 	%f304, [%rd4];
	ld.global.f32 	%f305, [%rd5];
	add.f32 	%f306, %f304, %f305;
	st.global.f32 	[%rd6], %f306;
	ld.global.f32 	%f307, [%rd4];
	ld.global.f32 	%f308, [%rd5];
	add.f32 	%f309, %f307, %f308;
	st.global.f32 	[%rd6], %f309;
	ld.global.f32 	%f310, [%rd4];
	ld.global.f32 	%f311, [%rd5];
	add.f32 	%f312, %f310, %f311;
	st.global.f32 	[%rd6], %f312;
	ld.global.f32 	%f313, [%rd4];
	ld.global.f32 	%f314, [%rd5];
	add.f32 	%f315, %f313, %f314;
	st.global.f32 	[%rd6], %f315;
	ld.global.f32 	%f316, [%rd4];
	ld.global.f32 	%f317, [%rd5];
	add.f32 	%f318, %f316, %f317;
	st.global.f32 	[%rd6], %f318;
	ld.global.f32 	%f319, [%rd4];
	ld.global.f32 	%f320, [%rd5];
	add.f32 	%f321, %f319, %f320;
	st.global.f32 	[%rd6], %f321;
	ld.global.f32 	%f322, [%rd4];
	ld.global.f32 	%f323, [%rd5];
	add.f32 	%f324, %f322, %f323;
	st.global.f32 	[%rd6], %f324;
	ld.global.f32 	%f325, [%rd4];
	ld.global.f32 	%f326, [%rd5];
	add.f32 	%f327, %f325, %f326;
	st.global.f32 	[%rd6], %f327;
	ld.global.f32 	%f328, [%rd4];
	ld.global.f32 	%f329, [%rd5];
	add.f32 	%f330, %f328, %f329;
	st.global.f32 	[%rd6], %f330;
	ld.global.f32 	%f331, [%rd4];
	ld.global.f32 	%f332, [%rd5];
	add.f32 	%f333, %f331, %f332;
	st.global.f32 	[%rd6], %f333;
	ld.global.f32 	%f334, [%rd4];
	ld.global.f32 	%f335, [%rd5];
	add.f32 	%f336, %f334, %f335;
	st.global.f32 	[%rd6], %f336;
	add.s32 	%r19, %r19, 32;
	setp.eq.s32 	%p8, %r19, 128;
	@%p8 bra 	$L__BB0_12;
	bra.uni 	$L__BB0_2;
$L__BB0_3:
	and.b32  	%r14, %r1, -2147483645;
	setp.eq.s32 	%p2, %r14, 1;
	@%p2 bra 	$L__BB0_8;
	setp.eq.s32 	%p3, %r14, 2;
	@%p3 bra 	$L__BB0_10;
	setp.ne.s32 	%p4, %r14, 3;
	@%p4 bra 	$L__BB0_12;
	mul.wide.u32 	%rd19, %r1, 4;
	add.s64 	%rd7, %rd3, %rd19;
	add.s64 	%rd8, %rd2, %rd19;
	add.s64 	%rd9, %rd1, %rd19;
	mov.b32 	%r22, 0;
$L__BB0_7:
	ld.global.f32 	%f1, [%rd7];
	ld.global.f32 	%f2, [%rd8];
	sub.f32 	%f3, %f1, %f2;
	st.global.f32 	[%rd9], %f3;
	ld.global.f32 	%f4, [%rd7];
	ld.global.f32 	%f5, [%rd8];
	sub.f32 	%f6, %f4, %f5;
	st.global.f32 	[%rd9], %f6;
	ld.global.f32 	%f7, [%rd7];
	ld.global.f32 	%f8, [%rd8];
	sub.f32 	%f9, %f7, %f8;
	st.global.f32 	[%rd9], %f9;
	ld.global.f32 	%f10, [%rd7];
	ld.global.f32 	%f11, [%rd8];
	sub.f32 	%f12, %f10, %f11;
	st.global.f32 	[%rd9], %f12;
	ld.global.f32 	%f13, [%rd7];
	ld.global.f32 	%f14, [%rd8];
	sub.f32 	%f15, %f13, %f14;
	st.global.f32 	[%rd9], %f15;
	ld.global.f32 	%f16, [%rd7];
	ld.global.f32 	%f17, [%rd8];
	sub.f32 	%f18, %f16, %f17;
	st.global.f32 	[%rd9], %f18;
	ld.global.f32 	%f19, [%rd7];
	ld.global.f32 	%f20, [%rd8];
	sub.f32 	%f21, %f19, %f20;
	st.global.f32 	[%rd9], %f21;
	ld.global.f32 	%f22, [%rd7];
	ld.global.f32 	%f23, [%rd8];
	sub.f32 	%f24, %f22, %f23;
	st.global.f32 	[%rd9], %f24;
	ld.global.f32 	%f25, [%rd7];
	ld.global.f32 	%f26, [%rd8];
	sub.f32 	%f27, %f25, %f26;
	st.global.f32 	[%rd9], %f27;
	ld.global.f32 	%f28, [%rd7];
	ld.global.f32 	%f29, [%rd8];
	sub.f32 	%f30, %f28, %f29;
	st.global.f32 	[%rd9], %f30;
	ld.global.f32 	%f31, [%rd7];
	ld.global.f32 	%f32, [%rd8];
	sub.f32 	%f33, %f31, %f32;
	st.global.f32 	[%rd9], %f33;
	ld.global.f32 	%f34, [%rd7];
	ld.global.f32 	%f35, [%rd8];
	sub.f32 	%f36, %f34, %f35;
	st.global.f32 	[%rd9], %f36;
	ld.global.f32 	%f37, [%rd7];
	ld.global.f32 	%f38, [%rd8];
	sub.f32 	%f39, %f37, %f38;
	st.global.f32 	[%rd9], %f39;
	ld.global.f32 	%f40, [%rd7];
	ld.global.f32 	%f41, [%rd8];
	sub.f32 	%f42, %f40, %f41;
	st.global.f32 	[%rd9], %f42;
	ld.global.f32 	%f43, [%rd7];
	ld.global.f32 	%f44, [%rd8];
	sub.f32 	%f45, %f43, %f44;
	st.global.f32 	[%rd9], %f45;
	ld.global.f32 	%f46, [%rd7];
	ld.global.f32 	%f47, [%rd8];
	sub.f32 	%f48, %f46, %f47;
	st.global.f32 	[%rd9], %f48;
	ld.global.f32 	%f49, [%rd7];
	ld.global.f32 	%f50, [%rd8];
	sub.f32 	%f51, %f49, %f50;
	st.global.f32 	[%rd9], %f51;
	ld.global.f32 	%f52, [%rd7];
	ld.global.f32 	%f53, [%rd8];
	sub.f32 	%f54, %f52, %f53;
	st.global.f32 	[%rd9], %f54;
	ld.global.f32 	%f55, [%rd7];
	ld.global.f32 	%f56, [%rd8];
	sub.f32 	%f57, %f55, %f56;
	st.global.f32 	[%rd9], %f57;
	ld.global.f32 	%f58, [%rd7];
	ld.global.f32 	%f59, [%rd8];
	sub.f32 	%f60, %f58, %f59;
	st.global.f32 	[%rd9], %f60;
	ld.global.f32 	%f61, [%rd7];
	ld.global.f32 	%f62, [%rd8];
	sub.f32 	%f63, %f61, %f62;
	st.global.f32 	[%rd9], %f63;
	ld.global.f32 	%f64, [%rd7];
	ld.global.f32 	%f65, [%rd8];
	sub.f32 	%f66, %f64, %f65;
	st.global.f32 	[%rd9], %f66;
	ld.global.f32 	%f67, [%rd7];
	ld.global.f32 	%f68, [%rd8];
	sub.f32 	%f69, %f67, %f68;
	st.global.f32 	[%rd9], %f69;
	ld.global.f32 	%f70, [%rd7];
	ld.global.f32 	%f71, [%rd8];
	sub.f32 	%f72, %f70, %f71;
	st.global.f32 	[%rd9], %f72;
	ld.global.f32 	%f73, [%rd7];
	ld.global.f32 	%f74, [%rd8];
	sub.f32 	%f75, %f73, %f74;
	st.global.f32 	[%rd9], %f75;
	ld.global.f32 	%f76, [%rd7];
	ld.global.f32 	%f77, [%rd8];
	sub.f32 	%f78, %f76, %f77;
	st.global.f32 	[%rd9], %f78;
	ld.global.f32 	%f79, [%rd7];
	ld.global.f32 	%f80, [%rd8];
	sub.f32 	%f81, %f79, %f80;
	st.global.f32 	[%rd9], %f81;
	ld.global.f32 	%f82, [%rd7];
	ld.global.f32 	%f83, [%rd8];
	sub.f32 	%f84, %f82, %f83;
	st.global.f32 	[%rd9], %f84;
	ld.global.f32 	%f85, [%rd7];
	ld.global.f32 	%f86, [%rd8];
	sub.f32 	%f87, %f85, %f86;
	st.global.f32 	[%rd9], %f87;
	ld.global.f32 	%f88, [%rd7];
	ld.global.f32 	%f89, [%rd8];
	sub.f32 	%f90, %f88, %f89;
	st.global.f32 	[%rd9], %f90;
	ld.global.f32 	%f91, [%rd7];
	ld.global.f32 	%f92, [%rd8];
	sub.f32 	%f93, %f91, %f92;
	st.global.f32 	[%rd9], %f93;
	ld.global.f32 	%f94, [%rd7];
	ld.global.f32 	%f95, [%rd8];
	sub.f32 	%f96, %f94, %f95;
	st.global.f32 	[%rd9], %f96;
	add.s32 	%r22, %r22, 32;
	setp.ne.s32 	%p5, %r22, 128;
	@%p5 bra 	$L__BB0_7;
	bra.uni 	$L__BB0_12;
$L__BB0_8:
	mul.wide.u32 	%rd21, %r1, 4;
	add.s64 	%rd13, %rd3, %rd21;
	add.s64 	%rd14, %rd2, %rd21;
	add.s64 	%rd15, %rd1, %rd21;
	mov.b32 	%r20, 0;
$L__BB0_9:
	ld.global.f32 	%f145, [%rd13];
	ld.global.f32 	%f146, [%rd14];
	mul.f32 	%f147, %f145, %f146;
	st.global.f32 	[%rd15], %f147;
	ld.global.f32 	%f148, [%rd13];
	ld.global.f32 	%f149, [%rd14];
	mul.f32 	%f150, %f148, %f149;
	st.global.f32 	[%rd15], %f150;
	ld.global.f32 	%f151, [%rd13];
	ld.global.f32 	%f152, [%rd14];
	mul.f32 	%f153, %f151, %f152;
	st.global.f32 	[%rd15], %f153;
	ld.global.f32 	%f154, [%rd13];
	ld.global.f32 	%f155, [%rd14];
	mul.f32 	%f156, %f154, %f155;
	st.global.f32 	[%rd15], %f156;
	ld.global.f32 	%f157, [%rd13];
	ld.global.f32 	%f158, [%rd14];
	mul.f32 	%f159, %f157, %f158;
	st.global.f32 	[%rd15], %f159;
	ld.global.f32 	%f160, [%rd13];
	ld.global.f32 	%f161, [%rd14];
	mul.f32 	%f162, %f160, %f161;
	st.global.f32 	[%rd15], %f162;
	ld.global.f32 	%f163, [%rd13];
	ld.global.f32 	%f164, [%rd14];
	mul.f32 	%f165, %f163, %f164;
	st.global.f32 	[%rd15], %f165;
	ld.global.f32 	%f166, [%rd13];
	ld.global.f32 	%f167, [%rd14];
	mul.f32 	%f168, %f166, %f167;
	st.global.f32 	[%rd15], %f168;
	ld.global.f32 	%f169, [%rd13];
	ld.global.f32 	%f170, [%rd14];
	mul.f32 	%f171, %f169, %f170;
	st.global.f32 	[%rd15], %f171;
	ld.global.f32 	%f172, [%rd13];
	ld.global.f32 	%f173, [%rd14];
	mul.f32 	%f174, %f172, %f173;
	st.global.f32 	[%rd15], %f174;
	ld.global.f32 	%f175, [%rd13];
	ld.global.f32 	%f176, [%rd14];
	mul.f32 	%f177, %f175, %f176;
	st.global.f32 	[%rd15], %f177;
	ld.global.f32 	%f178, [%rd13];
	ld.global.f32 	%f179, [%rd14];
	mul.f32 	%f180, %f178, %f179;
	st.global.f32 	[%rd15], %f180;
	ld.global.f32 	%f181, [%rd13];
	ld.global.f32 	%f182, [%rd14];
	mul.f32 	%f183, %f181, %f182;
	st.global.f32 	[%rd15], %f183;
	ld.global.f32 	%f184, [%rd13];
	ld.global.f32 	%f185, [%rd14];
	mul.f32 	%f186, %f184, %f185;
	st.global.f32 	[%rd15], %f186;
	ld.global.f32 	%f187, [%rd13];
	ld.global.f32 	%f188, [%rd14];
	mul.f32 	%f189, %f187, %f188;
	st.global.f32 	[%rd15], %f189;
	ld.global.f32 	%f190, [%rd13];
	ld.global.f32 	%f191, [%rd14];
	mul.f32 	%f192, %f190, %f191;
	st.global.f32 	[%rd15], %f192;
	ld.global.f32 	%f193, [%rd13];
	ld.global.f32 	%f194, [%rd14];
	mul.f32 	%f195, %f193, %f194;
	st.global.f32 	[%rd15], %f195;
	ld.global.f32 	%f196, [%rd13];
	ld.global.f32 	%f197, [%rd14];
	mul.f32 	%f198, %f196, %f197;
	st.global.f32 	[%rd15], %f198;
	ld.global.f32 	%f199, [%rd13];
	ld.global.f32 	%f200, [%rd14];
	mul.f32 	%f201, %f199, %f200;
	st.global.f32 	[%rd15], %f201;
	ld.global.f32 	%f202, [%rd13];
	ld.global.f32 	%f203, [%rd14];
	mul.f32 	%f204, %f202, %f203;
	st.global.f32 	[%rd15], %f204;
	ld.global.f32 	%f205, [%rd13];
	ld.global.f32 	%f206, [%rd14];
	mul.f32 	%f207, %f205, %f206;
	st.global.f32 	[%rd15], %f207;
	ld.global.f32 	%f208, [%rd13];
	ld.global.f32 	%f209, [%rd14];
	mul.f32 	%f210, %f208, %f209;
	st.global.f32 	[%rd15], %f210;
	ld.global.f32 	%f211, [%rd13];
	ld.global.f32 	%f212, [%rd14];
	mul.f32 	%f213, %f211, %f212;
	st.global.f32 	[%rd15], %f213;
	ld.global.f32 	%f214, [%rd13];
	ld.global.f32 	%f215, [%rd14];
	mul.f32 	%f216, %f214, %f215;
	st.global.f32 	[%rd15], %f216;
	ld.global.f32 	%f217, [%rd13];
	ld.global.f32 	%f218, [%rd14];
	mul.f32 	%f219, %f217, %f218;
	st.global.f32 	[%rd15], %f219;
	ld.global.f32 	%f220, [%rd13];
	ld.global.f32 	%f221, [%rd14];
	mul.f32 	%f222, %f220, %f221;
	st.global.f32 	[%rd15], %f222;
	ld.global.f32 	%f223, [%rd13];
	ld.global.f32 	%f224, [%rd14];
	mul.f32 	%f225, %f223, %f224;
	st.global.f32 	[%rd15], %f225;
	ld.global.f32 	%f226, [%rd13];
	ld.global.f32 	%f227, [%rd14];
	mul.f32 	%f228, %f226, %f227;
	st.global.f32 	[%rd15], %f228;
	ld.global.f32 	%f229, [%rd13];
	ld.global.f32 	%f230, [%rd14];
	mul.f32 	%f231, %f229, %f230;
	st.global.f32 	[%rd15], %f231;
	ld.global.f32 	%f232, [%rd13];
	ld.global.f32 	%f233, [%rd14];
	mul.f32 	%f234, %f232, %f233;
	st.global.f32 	[%rd15], %f234;
	ld.global.f32 	%f235, [%rd13];
	ld.global.f32 	%f236, [%rd14];
	mul.f32 	%f237, %f235, %f236;
	st.global.f32 	[%rd15], %f237;
	ld.global.f32 	%f238, [%rd13];
	ld.global.f32 	%f239, [%rd14];
	mul.f32 	%f240, %f238, %f239;
	st.global.f32 	[%rd15], %f240;
	add.s32 	%r20, %r20, 32;
	setp.eq.s32 	%p7, %r20, 128;
	@%p7 bra 	$L__BB0_12;
	bra.uni 	$L__BB0_9;
$L__BB0_10:
	mul.wide.u32 	%rd20, %r1, 4;
	add.s64 	%rd10, %rd3, %rd20;
	add.s64 	%rd11, %rd2, %rd20;
	add.s64 	%rd12, %rd1, %rd20;
	mov.b32 	%r21, 0;
$L__BB0_11:
	ld.global.f32 	%f97, [%rd10];
	ld.global.f32 	%f98, [%rd11];
	div.rn.f32 	%f99, %f97, %f98;
	st.global.f32 	[%rd12], %f99;
	ld.global.f32 	%f100, [%rd10];
	ld.global.f32 	%f101, [%rd11];
	div.rn.f32 	%f102, %f100, %f101;
	st.global.f32 	[%rd12], %f102;
	ld.global.f32 	%f103, [%rd10];
	ld.global.f32 	%f104, [%rd11];
	div.rn.f32 	%f105, %f103, %f104;
	st.global.f32 	[%rd12], %f105;
	ld.global.f32 	%f106, [%rd10];
	ld.global.f32 	%f107, [%rd11];
	div.rn.f32 	%f108, %f106, %f107;
	st.global.f32 	[%rd12], %f108;
	ld.global.f32 	%f109, [%rd10];
	ld.global.f32 	%f110, [%rd11];
	div.rn.f32 	%f111, %f109, %f110;
	st.global.f32 	[%rd12], %f111;
	ld.global.f32 	%f112, [%rd10];
	ld.global.f32 	%f113, [%rd11];
	div.rn.f32 	%f114, %f112, %f113;
	st.global.f32 	[%rd12], %f114;
	ld.global.f32 	%f115, [%rd10];
	ld.global.f32 	%f116, [%rd11];
	div.rn.f32 	%f117, %f115, %f116;
	st.global.f32 	[%rd12], %f117;
	ld.global.f32 	%f118, [%rd10];
	ld.global.f32 	%f119, [%rd11];
	div.rn.f32 	%f120, %f118, %f119;
	st.global.f32 	[%rd12], %f120;
	ld.global.f32 	%f121, [%rd10];
	ld.global.f32 	%f122, [%rd11];
	div.rn.f32 	%f123, %f121, %f122;
	st.global.f32 	[%rd12], %f123;
	ld.global.f32 	%f124, [%rd10];
	ld.global.f32 	%f125, [%rd11];
	div.rn.f32 	%f126, %f124, %f125;
	st.global.f32 	[%rd12], %f126;
	ld.global.f32 	%f127, [%rd10];
	ld.global.f32 	%f128, [%rd11];
	div.rn.f32 	%f129, %f127, %f128;
	st.global.f32 	[%rd12], %f129;
	ld.global.f32 	%f130, [%rd10];
	ld.global.f32 	%f131, [%rd11];
	div.rn.f32 	%f132, %f130, %f131;
	st.global.f32 	[%rd12], %f132;
	ld.global.f32 	%f133, [%rd10];
	ld.global.f32 	%f134, [%rd11];
	div.rn.f32 	%f135, %f133, %f134;
	st.global.f32 	[%rd12], %f135;
	ld.global.f32 	%f136, [%rd10];
	ld.global.f32 	%f137, [%rd11];
	div.rn.f32 	%f138, %f136, %f137;
	st.global.f32 	[%rd12], %f138;
	ld.global.f32 	%f139, [%rd10];
	ld.global.f32 	%f140, [%rd11];
	div.rn.f32 	%f141, %f139, %f140;
	st.global.f32 	[%rd12], %f141;
	ld.global.f32 	%f142, [%rd10];
	ld.global.f32 	%f143, [%rd11];
	div.rn.f32 	%f144, %f142, %f143;
	st.global.f32 	[%rd12], %f144;
	add.s32 	%r21, %r21, 16;
	setp.eq.s32 	%p6, %r21, 128;
	@%p6 bra 	$L__BB0_12;
	bra.uni 	$L__BB0_11;
$L__BB0_12:
	ret;

}
	// .globl	_Z18vector_add_chunkedPfS_S_i
.visible .entry _Z18vector_add_chunkedPfS_S_i(
	.param .u64 .ptr .align 1 _Z18vector_add_chunkedPfS_S_i_param_0,
	.param .u64 .ptr .align 1 _Z18vector_add_chunkedPfS_S_i_param_1,
	.param .u64 .ptr .align 1 _Z18vector_add_chunkedPfS_S_i_param_2,
	.param .u32 _Z18vector_add_chunkedPfS_S_i_param_3
)
{
	.reg .pred 	%p<9>;
	.reg .b32 	%r<29>;
	.reg .b32 	%f<337>;
	.reg .b64 	%rd<23>;

	ld.param.u64 	%rd16, [_Z18vector_add_chunkedPfS_S_i_param_0];
	ld.param.u64 	%rd17, [_Z18vector_add_chunkedPfS_S_i_param_1];
	ld.param.u64 	%rd18, [_Z18vector_add_chunkedPfS_S_i_param_2];
	ld.param.u32 	%r11, [_Z18vector_add_chunkedPfS_S_i_param_3];
	cvta.to.global.u64 	%rd1, %rd16;
	cvta.to.global.u64 	%rd2, %rd18;
	cvta.to.global.u64 	%rd3, %rd17;
	mov.u32 	%r12, %ctaid.x;
	mov.u32 	%r13, %ntid.x;
	mov.u32 	%r14, %tid.x;
	mad.lo.s32 	%r1, %r12, %r13, %r14;
	shr.s32 	%r15, %r11, 31;
	shr.u32 	%r16, %r15, 30;
	add.s32 	%r17, %r11, %r16;
	shr.s32 	%r2, %r17, 2;
	setp.ge.s32 	%p1, %r1, %r2;
	@%p1 bra 	$L__BB1_3;
	mul.wide.s32 	%rd22, %r1, 4;
	add.s64 	%rd4, %rd3, %rd22;
	add.s64 	%rd5, %rd2, %rd22;
	add.s64 	%rd6, %rd1, %rd22;
	mov.b32 	%r25, 0;
$L__BB1_2:
	ld.global.f32 	%f241, [%rd4];
	ld.global.f32 	%f242, [%rd5];
	add.f32 	%f243, %f241, %f242;
	st.global.f32 	[%rd6], %f243;
	ld.global.f32 	%f244, [%rd4];
	ld.global.f32 	%f245, [%rd5];
	add.f32 	%f246, %f244, %f245;
	st.global.f32 	[%rd6], %f246;
	ld.global.f32 	%f247, [%rd4];
	ld.global.f32 	%f248, [%rd5];
	add.f32 	%f249, %f247, %f248;
	st.global.f32 	[%rd6], %f249;
	ld.global.f32 	%f250, [%rd4];
	ld.global.f32 	%f251, [%rd5];
	add.f32 	%f252, %f250, %f251;
	st.global.f32 	[%rd6], %f252;
	ld.global.f32 	%f253, [%rd4];
	ld.global.f32 	%f254, [%rd5];
	add.f32 	%f255, %f253, %f254;
	st.global.f32 	[%rd6], %f255;
	ld.global.f32 	%f256, [%rd4];
	ld.global.f32 	%f257, [%rd5];
	add.f32 	%f258, %f256, %f257;
	st.global.f32 	[%rd6], %f258;
	ld.global.f32 	%f259, [%rd4];
	ld.global.f32 	%f260, [%rd5];
	add.f32 	%f261, %f259, %f260;
	st.global.f32 	[%rd6], %f261;
	ld.global.f32 	%f262, [%rd4];
	ld.global.f32 	%f263, [%rd5];
	add.f32 	%f264, %f262, %f263;
	st.global.f32 	[%rd6], %f264;
	ld.global.f32 	%f265, [%rd4];
	ld.global.f32 	%f266, [%rd5];
	add.f32 	%f267, %f265, %f266;
	st.global.f32 	[%rd6], %f267;
	ld.global.f32 	%f268, [%rd4];
	ld.global.f32 	%f269, [%rd5];
	add.f32 	%f270, %f268, %f269;
	st.global.f32 	[%rd6], %f270;
	ld.global.f32 	%f271, [%rd4];
	ld.global.f32 	%f272, [%rd5];
	add.f32 	%f273, %f271, %f272;
	st.global.f32 	[%rd6], %f273;
	ld.global.f32 	%f274, [%rd4];
	ld.global.f32 	%f275, [%rd5];
	add.f32 	%f276, %f274, %f275;
	st.global.f32 	[%rd6], %f276;
	ld.global.f32 	%f277, [%rd4];
	ld.global.f32 	%f278, [%rd5];
	add.f32 	%f279, %f277, %f278;
	st.global.f32 	[%rd6], %f279;
	ld.global.f32 	%f280, [%rd4];
	ld.global.f32 	%f281, [%rd5];
	add.f32 	%f282, %f280, %f281;
	st.global.f32 	[%rd6], %f282;
	ld.global.f32 	%f283, [%rd4];
	ld.global.f32 	%f284, [%rd5];
	add.f32 	%f285, %f283, %f284;
	st.global.f32 	[%rd6], %f285;
	ld.global.f32 	%f286, [%rd4];
	ld.global.f32 	%f287, [%rd5];
	add.f32 	%f288, %f286, %f287;
	st.global.f32 	[%rd6], %f288;
	ld.global.f32 	%f289, [%rd4];
	ld.global.f32 	%f290, [%rd5];
	add.f32 	%f291, %f289, %f290;
	st.global.f32 	[%rd6], %f291;
	ld.global.f32 	%f292, [%rd4];
	ld.global.f32 	%f293, [%rd5];
	add.f32 	%f294, %f292, %f293;
	st.global.f32 	[%rd6], %f294;
	ld.global.f32 	%f295, [%rd4];
	ld.global.f32 	%f296, [%rd5];
	add.f32 	%f297, %f295, %f296;
	st.global.f32 	[%rd6], %f297;
	ld.global.f32 	%f298, [%rd4];
	ld.global.f32 	%f299, [%rd5];
	add.f32 	%f300, %f298, %f299;
	st.global.f32 	[%rd6], %f300;
	ld.global.f32 	%f301, [%rd4];
	ld.global.f32 	%f302, [%rd5];
	add.f32 	%f303, %f301, %f302;
	st.global.f32 	[%rd6], %f303;
	ld.global.f32 	%f304, [%rd4];
	ld.global.f32 	%f305, [%rd5];
	add.f32 	%f306, %f304, %f305;
	st.global.f32 	[%rd6], %f306;
	ld.global.f32 	%f307, [%rd4];
	ld.global.f32 	%f308, [%rd5];
	add.f32 	%f309, %f307, %f308;
	st.global.f32 	[%rd6], %f309;
	ld.global.f32 	%f310, [%rd4];
	ld.global.f32 	%f311, [%rd5];
	add.f32 	%f312, %f310, %f311;
	st.global.f32 	[%rd6], %f312;
	ld.global.f32 	%f313, [%rd4];
	ld.global.f32 	%f314, [%rd5];
	add.f32 	%f315, %f313, %f314;
	st.global.f32 	[%rd6], %f315;
	ld.global.f32 	%f316, [%rd4];
	ld.global.f32 	%f317, [%rd5];
	add.f32 	%f318, %f316, %f317;
	st.global.f32 	[%rd6], %f318;
	ld.global.f32 	%f319, [%rd4];
	ld.global.f32 	%f320, [%rd5];
	add.f32 	%f321, %f319, %f320;
	st.global.f32 	[%rd6], %f321;
	ld.global.f32 	%f322, [%rd4];
	ld.global.f32 	%f323, [%rd5];
	add.f32 	%f324, %f322, %f323;
	st.global.f32 	[%rd6], %f324;
	ld.global.f32 	%f325, [%rd4];
	ld.global.f32 	%f326, [%rd5];
	add.f32 	%f327, %f325, %f326;
	st.global.f32 	[%rd6], %f327;
	ld.global.f32 	%f328, [%rd4];
	ld.global.f32 	%f329, [%rd5];
	add.f32 	%f330, %f328, %f329;
	st.global.f32 	[%rd6], %f330;
	ld.global.f32 	%f331, [%rd4];
	ld.global.f32 	%f332, [%rd5];
	add.f32 	%f333, %f331, %f332;
	st.global.f32 	[%rd6], %f333;
	ld.global.f32 	%f334, [%rd4];
	ld.global.f32 	%f335, [%rd5];
	add.f32 	%f336, %f334, %f335;
	st.global.f32 	[%rd6], %f336;
	add.s32 	%r25, %r25, 32;
	setp.eq.s32 	%p8, %r25, 128;
	@%p8 bra 	$L__BB1_12;
	bra.uni 	$L__BB1_2;
$L__BB1_3:
	shl.b32 	%r18, %r2, 1;
	setp.ge.s32 	%p2, %r1, %r18;
	@%p2 bra 	$L__BB1_6;
	mul.wide.s32 	%rd21, %r1, 4;
	add.s64 	%rd7, %rd3, %rd21;
	add.s64 	%rd8, %rd2, %rd21;
	add.s64 	%rd9, %rd1, %rd21;
	mov.b32 	%r26, 0;
$L__BB1_5:
	ld.global.f32 	%f145, [%rd7];
	ld.global.f32 	%f146, [%rd8];
	mul.f32 	%f147, %f145, %f146;
	st.global.f32 	[%rd9], %f147;
	ld.global.f32 	%f148, [%rd7];
	ld.global.f32 	%f149, [%rd8];
	mul.f32 	%f150, %f148, %f149;
	st.global.f32 	[%rd9], %f150;
	ld.global.f32 	%f151, [%rd7];
	ld.global.f32 	%f152, [%rd8];
	mul.f32 	%f153, %f151, %f152;
	st.global.f32 	[%rd9], %f153;
	ld.global.f32 	%f154, [%rd7];
	ld.global.f32 	%f155, [%rd8];
	mul.f32 	%f156, %f154, %f155;
	st.global.f32 	[%rd9], %f156;
	ld.global.f32 	%f157, [%rd7];
	ld.global.f32 	%f158, [%rd8];
	mul.f32 	%f159, %f157, %f158;
	st.global.f32 	[%rd9], %f159;
	ld.global.f32 	%f160, [%rd7];
	ld.global.f32 	%f161, [%rd8];
	mul.f32 	%f162, %f160, %f161;
	st.global.f32 	[%rd9], %f162;
	ld.global.f32 	%f163, [%rd7];
	ld.global.f32 	%f164, [%rd8];
	mul.f32 	%f165, %f163, %f164;
	st.global.f32 	[%rd9], %f165;
	ld.global.f32 	%f166, [%rd7];
	ld.global.f32 	%f167, [%rd8];
	mul.f32 	%f168, %f166, %f167;
	st.global.f32 	[%rd9], %f168;
	ld.global.f32 	%f169, [%rd7];
	ld.global.f32 	%f170, [%rd8];
	mul.f32 	%f171, %f169, %f170;
	st.global.f32 	[%rd9], %f171;
	ld.global.f32 	%f172, [%rd7];
	ld.global.f32 	%f173, [%rd8];
	mul.f32 	%f174, %f172, %f173;
	st.global.f32 	[%rd9], %f174;
	ld.global.f32 	%f175, [%rd7];
	ld.global.f32 	%f176, [%rd8];
	mul.f32 	%f177, %f175, %f176;
	st.global.f32 	[%rd9], %f177;
	ld.global.f32 	%f178, [%rd7];
	ld.global.f32 	%f179, [%rd8];
	mul.f32 	%f180, %f178, %f179;
	st.global.f32 	[%rd9], %f180;
	ld.global.f32 	%f181, [%rd7];
	ld.global.f32 	%f182, [%rd8];
	mul.f32 	%f183, %f181, %f182;
	st.global.f32 	[%rd9], %f183;
	ld.global.f32 	%f184, [%rd7];
	ld.global.f32 	%f185, [%rd8];
	mul.f32 	%f186, %f184, %f185;
	st.global.f32 	[%rd9], %f186;
	ld.global.f32 	%f187, [%rd7];
	ld.global.f32 	%f188, [%rd8];
	mul.f32 	%f189, %f187, %f188;
	st.global.f32 	[%rd9], %f189;
	ld.global.f32 	%f190, [%rd7];
	ld.global.f32 	%f191, [%rd8];
	mul.f32 	%f192, %f190, %f191;
	st.global.f32 	[%rd9], %f192;
	ld.global.f32 	%f193, [%rd7];
	ld.global.f32 	%f194, [%rd8];
	mul.f32 	%f195, %f193, %f194;
	st.global.f32 	[%rd9], %f195;
	ld.global.f32 	%f196, [%rd7];
	ld.global.f32 	%f197, [%rd8];
	mul.f32 	%f198, %f196, %f197;
	st.global.f32 	[%rd9], %f198;
	ld.global.f32 	%f199, [%rd7];
	ld.global.f32 	%f200, [%rd8];
	mul.f32 	%f201, %f199, %f200;
	st.global.f32 	[%rd9], %f201;
	ld.global.f32 	%f202, [%rd7];
	ld.global.f32 	%f203, [%rd8];
	mul.f32 	%f204, %f202, %f203;
	st.global.f32 	[%rd9], %f204;
	ld.global.f32 	%f205, [%rd7];
	ld.global.f32 	%f206, [%rd8];
	mul.f32 	%f207, %f205, %f206;
	st.global.f32 	[%rd9], %f207;
	ld.global.f32 	%f208, [%rd7];
	ld.global.f32 	%f209, [%rd8];
	mul.f32 	%f210, %f208, %f209;
	st.global.f32 	[%rd9], %f210;
	ld.global.f32 	%f211, [%rd7];
	ld.global.f32 	%f212, [%rd8];
	mul.f32 	%f213, %f211, %f212;
	st.global.f32 	[%rd9], %f213;
	ld.global.f32 	%f214, [%rd7];
	ld.global.f32 	%f215, [%rd8];
	mul.f32 	%f216, %f214, %f215;
	st.global.f32 	[%rd9], %f216;
	ld.global.f32 	%f217, [%rd7];
	ld.global.f32 	%f218, [%rd8];
	mul.f32 	%f219, %f217, %f218;
	st.global.f32 	[%rd9], %f219;
	ld.global.f32 	%f220, [%rd7];
	ld.global.f32 	%f221, [%rd8];
	mul.f32 	%f222, %f220, %f221;
	st.global.f32 	[%rd9], %f222;
	ld.global.f32 	%f223, [%rd7];
	ld.global.f32 	%f224, [%rd8];
	mul.f32 	%f225, %f223, %f224;
	st.global.f32 	[%rd9], %f225;
	ld.global.f32 	%f226, [%rd7];
	ld.global.f32 	%f227, [%rd8];
	mul.f32 	%f228, %f226, %f227;
	st.global.f32 	[%rd9], %f228;
	ld.global.f32 	%f229, [%rd7];
	ld.global.f32 	%f230, [%rd8];
	mul.f32 	%f231, %f229, %f230;
	st.global.f32 	[%rd9], %f231;
	ld.global.f32 	%f232, [%rd7];
	ld.global.f32 	%f233, [%rd8];
	mul.f32 	%f234, %f232, %f233;
	st.global.f32 	[%rd9], %f234;
	ld.global.f32 	%f235, [%rd7];
	ld.global.f32 	%f236, [%rd8];
	mul.f32 	%f237, %f235, %f236;
	st.global.f32 	[%rd9], %f237;
	ld.global.f32 	%f238, [%rd7];
	ld.global.f32 	%f239, [%rd8];
	mul.f32 	%f240, %f238, %f239;
	st.global.f32 	[%rd9], %f240;
	add.s32 	%r26, %r26, 32;
	setp.eq.s32 	%p7, %r26, 128;
	@%p7 bra 	$L__BB1_12;
	bra.uni 	$L__BB1_5;
$L__BB1_6:
	mul.lo.s32 	%r19, %r2, 3;
	setp.ge.s32 	%p3, %r1, %r19;
	@%p3 bra 	$L__BB1_9;
	mul.wide.s32 	%rd20, %r1, 4;
	add.s64 	%rd10, %rd3, %rd20;
	add.s64 	%rd11, %rd2, %rd20;
	add.s64 	%rd12, %rd1, %rd20;
	mov.b32 	%r27, 0;
$L__BB1_8:
	ld.global.f32 	%f97, [%rd10];
	ld.global.f32 	%f98, [%rd11];
	div.rn.f32 	%f99, %f97, %f98;
	st.global.f32 	[%rd12], %f99;
	ld.global.f32 	%f100, [%rd10];
	ld.global.f32 	%f101, [%rd11];
	div.rn.f32 	%f102, %f100, %f101;
	st.global.f32 	[%rd12], %f102;
	ld.global.f32 	%f103, [%rd10];
	ld.global.f32 	%f104, [%rd11];
	div.rn.f32 	%f105, %f103, %f104;
	st.global.f32 	[%rd12], %f105;
	ld.global.f32 	%f106, [%rd10];
	ld.global.f32 	%f107, [%rd11];
	div.rn.f32 	%f108, %f106, %f107;
	st.global.f32 	[%rd12], %f108;
	ld.global.f32 	%f109, [%rd10];
	ld.global.f32 	%f110, [%rd11];
	div.rn.f32 	%f111, %f109, %f110;
	st.global.f32 	[%rd12], %f111;
	ld.global.f32 	%f112, [%rd10];
	ld.global.f32 	%f113, [%rd11];
	div.rn.f32 	%f114, %f112, %f113;
	st.global.f32 	[%rd12], %f114;
	ld.global.f32 	%f115, [%rd10];
	ld.global.f32 	%f116, [%rd11];
	div.rn.f32 	%f117, %f115, %f116;
	st.global.f32 	[%rd12], %f117;
	ld.global.f32 	%f118, [%rd10];
	ld.global.f32 	%f119, [%rd11];
	div.rn.f32 	%f120, %f118, %f119;
	st.global.f32 	[%rd12], %f120;
	ld.global.f32 	%f121, [%rd10];
	ld.global.f32 	%f122, [%rd11];
	div.rn.f32 	%f123, %f121, %f122;
	st.global.f32 	[%rd12], %f123;
	ld.global.f32 	%f124, [%rd10];
	ld.global.f32 	%f125, [%rd11];
	div.rn.f32 	%f126, %f124, %f125;
	st.global.f32 	[%rd12], %f126;
	ld.global.f32 	%f127, [%rd10];
	ld.global.f32 	%f128, [%rd11];
	div.rn.f32 	%f129, %f127, %f128;
	st.global.f32 	[%rd12], %f129;
	ld.global.f32 	%f130, [%rd10];
	ld.global.f32 	%f131, [%rd11];
	div.rn.f32 	%f132, %f130, %f131;
	st.global.f32 	[%rd12], %f132;
	ld.global.f32 	%f133, [%rd10];
	ld.global.f32 	%f134, [%rd11];
	div.rn.f32 	%f135, %f133, %f134;
	st.global.f32 	[%rd12], %f135;
	ld.global.f32 	%f136, [%rd10];
	ld.global.f32 	%f137, [%rd11];
	div.rn.f32 	%f138, %f136, %f137;
	st.global.f32 	[%rd12], %f138;
	ld.global.f32 	%f139, [%rd10];
	ld.global.f32 	%f140, [%rd11];
	div.rn.f32 	%f141, %f139, %f140;
	st.global.f32 	[%rd12], %f141;
	ld.global.f32 	%f142, [%rd10];
	ld.global.f32 	%f143, [%rd11];
	div.rn.f32 	%f144, %f142, %f143;
	st.global.f32 	[%rd12], %f144;
	add.s32 	%r27, %r27, 16;
	setp.eq.s32 	%p6, %r27, 128;
	@%p6 bra 	$L__BB1_12;
	bra.uni 	$L__BB1_8;
$L__BB1_9:
	shl.b32 	%r20, %r2, 2;
	setp.ge.s32 	%p4, %r1, %r20;
	@%p4 bra 	$L__BB1_12;
	mul.wide.s32 	%rd19, %r1, 4;
	add.s64 	%rd13, %rd3, %rd19;
	add.s64 	%rd14, %rd2, %rd19;
	add.s64 	%rd15, %rd1, %rd19;
	mov.b32 	%r28, 0;
$L__BB1_11:
	ld.global.f32 	%f1, [%rd13];
	ld.global.f32 	%f2, [%rd14];
	sub.f32 	%f3, %f1, %f2;
	st.global.f32 	[%rd15], %f3;
	ld.global.f32 	%f4, [%rd13];
	ld.global.f32 	%f5, [%rd14];
	sub.f32 	%f6, %f4, %f5;
	st.global.f32 	[%rd15], %f6;
	ld.global.f32 	%f7, [%rd13];
	ld.global.f32 	%f8, [%rd14];
	sub.f32 	%f9, %f7, %f8;
	st.global.f32 	[%rd15], %f9;
	ld.global.f32 	%f10, [%rd13];
	ld.global.f32 	%f11, [%rd14];
	sub.f32 	%f12, %f10, %f11;
	st.global.f32 	[%rd15], %f12;
	ld.global.f32 	%f13, [%rd13];
	ld.global.f32 	%f14, [%rd14];
	sub.f32 	%f15, %f13, %f14;
	st.global.f32 	[%rd15], %f15;
	ld.global.f32 	%f16, [%rd13];
	ld.global.f32 	%f17, [%rd14];
	sub.f32 	%f18, %f16, %f17;
	st.global.f32 	[%rd15], %f18;
	ld.global.f32 	%f19, [%rd13];
	ld.global.f32 	%f20, [%rd14];
	sub.f32 	%f21, %f19, %f20;
	st.global.f32 	[%rd15], %f21;
	ld.global.f32 	%f22, [%rd13];
	ld.global.f32 	%f23, [%rd14];
	sub.f32 	%f24, %f22, %f23;
	st.global.f32 	[%rd15], %f24;
	ld.global.f32 	%f25, [%rd13];
	ld.global.f32 	%f26, [%rd14];
	sub.f32 	%f27, %f25, %f26;
	st.global.f32 	[%rd15], %f27;
	ld.global.f32 	%f28, [%rd13];
	ld.global.f32 	%f29, [%rd14];
	sub.f32 	%f30, %f28, %f29;
	st.global.f32 	[%rd15], %f30;
	ld.global.f32 	%f31, [%rd13];
	ld.global.f32 	%f32, [%rd14];
	sub.f32 	%f33, %f31, %f32;
	st.global.f32 	[%rd15], %f33;
	ld.global.f32 	%f34, [%rd13];
	ld.global.f32 	%f35, [%rd14];
	sub.f32 	%f36, %f34, %f35;
	st.global.f32 	[%rd15], %f36;
	ld.global.f32 	%f37, [%rd13];
	ld.global.f32 	%f38, [%rd14];
	sub.f32 	%f39, %f37, %f38;
	st.global.f32 	[%rd15], %f39;
	ld.global.f32 	%f40, [%rd13];
	ld.global.f32 	%f41, [%rd14];
	sub.f32 	%f42, %f40, %f41;
	st.global.f32 	[%rd15], %f42;
	ld.global.f32 	%f43, [%rd13];
	ld.global.f32 	%f44, [%rd14];
	sub.f32 	%f45, %f43, %f44;
	st.global.f32 	[%rd15], %f45;
	ld.global.f32 	%f46, [%rd13];
	ld.global.f32 	%f47, [%rd14];
	sub.f32 	%f48, %f46, %f47;
	st.global.f32 	[%rd15], %f48;
	ld.global.f32 	%f49, [%rd13];
	ld.global.f32 	%f50, [%rd14];
	sub.f32 	%f51, %f49, %f50;
	st.global.f32 	[%rd15], %f51;
	ld.global.f32 	%f52, [%rd13];
	ld.global.f32 	%f53, [%rd14];
	sub.f32 	%f54, %f52, %f53;
	st.global.f32 	[%rd15], %f54;
	ld.global.f32 	%f55, [%rd13];
	ld.global.f32 	%f56, [%rd14];
	sub.f32 	%f57, %f55, %f56;
	st.global.f32 	[%rd15], %f57;
	ld.global.f32 	%f58, [%rd13];
	ld.global.f32 	%f59, [%rd14];
	sub.f32 	%f60, %f58, %f59;
	st.global.f32 	[%rd15], %f60;
	ld.global.f32 	%f61, [%rd13];
	ld.global.f32 	%f62, [%rd14];
	sub.f32 	%f63, %f61, %f62;
	st.global.f32 	[%rd15], %f63;
	ld.global.f32 	%f64, [%rd13];
	ld.global.f32 	%f65, [%rd14];
	sub.f32 	%f66, %f64, %f65;
	st.global.f32 	[%rd15], %f66;
	ld.global.f32 	%f67, [%rd13];
	ld.global.f32 	%f68, [%rd14];
	sub.f32 	%f69, %f67, %f68;
	st.global.f32 	[%rd15], %f69;
	ld.global.f32 	%f70, [%rd13];
	ld.global.f32 	%f71, [%rd14];
	sub.f32 	%f72, %f70, %f71;
	st.global.f32 	[%rd15], %f72;
	ld.global.f32 	%f73, [%rd13];
	ld.global.f32 	%f74, [%rd14];
	sub.f32 	%f75, %f73, %f74;
	st.global.f32 	[%rd15], %f75;
	ld.global.f32 	%f76, [%rd13];
	ld.global.f32 	%f77, [%rd14];
	sub.f32 	%f78, %f76, %f77;
	st.global.f32 	[%rd15], %f78;
	ld.global.f32 	%f79, [%rd13];
	ld.global.f32 	%f80, [%rd14];
	sub.f32 	%f81, %f79, %f80;
	st.global.f32 	[%rd15], %f81;
	ld.global.f32 	%f82, [%rd13];
	ld.global.f32 	%f83, [%rd14];
	sub.f32 	%f84, %f82, %f83;
	st.global.f32 	[%rd15], %f84;
	ld.global.f32 	%f85, [%rd13];
	ld.global.f32 	%f86, [%rd14];
	sub.f32 	%f87, %f85, %f86;
	st.global.f32 	[%rd15], %f87;
	ld.global.f32 	%f88, [%rd13];
	ld.global.f32 	%f89, [%rd14];
	sub.f32 	%f90, %f88, %f89;
	st.global.f32 	[%rd15], %f90;
	ld.global.f32 	%f91, [%rd13];
	ld.global.f32 	%f92, [%rd14];
	sub.f32 	%f93, %f91, %f92;
	st.global.f32 	[%rd15], %f93;
	ld.global.f32 	%f94, [%rd13];
	ld.global.f32 	%f95, [%rd14];
	sub.f32 	%f96, %f94, %f95;
	st.global.f32 	[%rd15], %f96;
	add.s32 	%r28, %r28, 32;
	setp.ne.s32 	%p5, %r28, 128;
	@%p5 bra 	$L__BB1_11;
$L__BB1_12:
	ret;

}


// ===== COMPILED SASS (sm_100) =====

	.target	sm_100

	.elftype	@"ET_EXEC"


//--------------------- .note.nv.tkinfo           --------------------------
	.section	.note.nv.tkinfo,"",@"SHT_NOTE"
	.sectionflags	@"SHF_NOTE_NV_TKINFO"
	.tkinfo
        /*0018*/ 	.word	0x00000002
        /*0030*/ 	.string	""
        /*0030*/ 	.string	"ptxas"
        /*0030*/ 	.string	"Cuda compilation tools, release 13.0, V13.0.88"
        /*0030*/ 	.string	"Build cuda_13.0.r13.0/compiler.36424714_0"
        /*0030*/ 	.string	"-arch sm_100 -m 64 "



//--------------------- .note.nv.cuinfo           --------------------------
	.section	.note.nv.cuinfo,"",@"SHT_NOTE"
	.sectionflags	@"SHF_NOTE_NV_CUINFO"
        /*0018*/ 	.short	0x0002
        /*001a*/ 	.short	0x0064
        /*001c*/ 	.short	0x0082
	.zero		2


//--------------------- .nv.info                  --------------------------
	.section	.nv.info,"",@"SHT_CUDA_INFO"
	.align	4


	//----- nvinfo : EIATTR_REGCOUNT
	.align		4
        /*0000*/ 	.byte	0x04, 0x2f
        /*0002*/ 	.short	(.L_1 - .L_0)
	.align		4
.L_0:
        /*0004*/ 	.word	index@(_Z10vector_addPfS_S_i)
        /*0008*/ 	.word	0x00000015


	//----- nvinfo : EIATTR_FRAME_SIZE
	.align		4
.L_1:
        /*000c*/ 	.byte	0x04, 0x11
        /*000e*/ 	.short	(.L_3 - .L_2)
	.align		4
.L_2:
        /*0010*/ 	.word	index@($__internal_1_$__cuda_sm3x_div_rn_noftz_f32_slowpath)
        /*0014*/ 	.word	0x00000000


	//----- nvinfo : EIATTR_FRAME_SIZE
	.align		4
.L_3:
        /*0018*/ 	.byte	0x04, 0x11
        /*001a*/ 	.short	(.L_5 - .L_4)
	.align		4
.L_4:
        /*001c*/ 	.word	index@(_Z10vector_addPfS_S_i)
        /*0020*/ 	.word	0x00000000


	//----- nvinfo : EIATTR_REGCOUNT
	.align		4
.L_5:
        /*0024*/ 	.byte	0x04, 0x2f
        /*0026*/ 	.short	(.L_7 - .L_6)
	.align		4
.L_6:
        /*0028*/ 	.word	index@(_Z18vector_add_chunkedPfS_S_i)
        /*002c*/ 	.word	0x00000015


	//----- nvinfo : EIATTR_FRAME_SIZE
	.align		4
.L_7:
        /*0030*/ 	.byte	0x04, 0x11
        /*0032*/ 	.short	(.L_9 - .L_8)
	.align		4
.L_8:
        /*0034*/ 	.word	index@($__internal_0_$__cuda_sm3x_div_rn_noftz_f32_slowpath)
        /*0038*/ 	.word	0x00000000


	//----- nvinfo : EIATTR_FRAME_SIZE
	.align		4
.L_9:
        /*003c*/ 	.byte	0x04, 0x11
        /*003e*/ 	.short	(.L_11 - .L_10)
	.align		4
.L_10:
        /*0040*/ 	.word	index@(_Z18vector_add_chunkedPfS_S_i)
        /*0044*/ 	.word	0x00000000


	//----- nvinfo : EIATTR_MIN_STACK_SIZE
	.align		4
.L_11:
        /*0048*/ 	.byte	0x04, 0x12
        /*004a*/ 	.short	(.L_13 - .L_12)
	.align		4
.L_12:
        /*004c*/ 	.word	index@(_Z18vector_add_chunkedPfS_S_i)
        /*0050*/ 	.word	0x00000000


	//----- nvinfo : EIATTR_MIN_STACK_SIZE
	.align		4
.L_13:
        /*0054*/ 	.byte	0x04, 0x12
        /*0056*/ 	.short	(.L_15 - .L_14)
	.align		4
.L_14:
        /*0058*/ 	.word	index@(_Z10vector_addPfS_S_i)
        /*005c*/ 	.word	0x00000000
.L_15:


//--------------------- .nv.compat                --------------------------
	.section	.nv.compat,"",@"SHT_CUDA_COMPAT_INFO"
	.align	4
        /*0000*/ 	.byte	0x02, 0x09, 0x00, 0x00, 0x02, 0x02, 0x01, 0x00, 0x02, 0x05, 0x05, 0x00, 0x03, 0x07, 0x01, 0x01
        /*0010*/ 	.byte	0x02, 0x03, 0x00, 0x00, 0x02, 0x06, 0x01, 0x00, 0x04, 0x0b, 0x08, 0x00, 0x01, 0x00, 0x00, 0x00
        /*0020*/ 	.byte	0x00, 0x00, 0x00, 0x00


//--------------------- .nv.info._Z18vector_add_chunkedPfS_S_i --------------------------
	.section	.nv.info._Z18vector_add_chunkedPfS_S_i,"",@"SHT_CUDA_INFO"
	.sectionflags	@""
	.align	4


	//----- nvinfo : EIATTR_CUDA_API_VERSION
	.align		4
        /*0000*/ 	.byte	0x04, 0x37
        /*0002*/ 	.short	(.L_17 - .L_16)
.L_16:
        /*0004*/ 	.word	0x00000082


	//----- nvinfo : EIATTR_KPARAM_INFO
	.align		4
.L_17:
        /*0008*/ 	.byte	0x04, 0x17
        /*000a*/ 	.short	(.L_19 - .L_18)
.L_18:
        /*000c*/ 	.word	0x00000000
        /*0010*/ 	.short	0x0003
        /*0012*/ 	.short	0x0018
        /*0014*/ 	.byte	0x00, 0xf0, 0x11, 0x00


	//----- nvinfo : EIATTR_KPARAM_INFO
	.align		4
.L_19:
        /*0018*/ 	.byte	0x04, 0x17
        /*001a*/ 	.short	(.L_21 - .L_20)
.L_20:
        /*001c*/ 	.word	0x00000000
        /*0020*/ 	.short	0x0002
        /*0022*/ 	.short	0x0010
        /*0024*/ 	.byte	0x00, 0xf5, 0x21, 0x00


	//----- nvinfo : EIATTR_KPARAM_INFO
	.align		4
.L_21:
        /*0028*/ 	.byte	0x04, 0x17
        /*002a*/ 	.short	(.L_23 - .L_22)
.L_22:
        /*002c*/ 	.word	0x00000000
        /*0030*/ 	.short	0x0001
        /*0032*/ 	.short	0x0008
        /*0034*/ 	.byte	0x00, 0xf5, 0x21, 0x00


	//----- nvinfo : EIATTR_KPARAM_INFO
	.align		4
.L_23:
        /*0038*/ 	.byte	0x04, 0x17
        /*003a*/ 	.short	(.L_25 - .L_24)
.L_24:
        /*003c*/ 	.word	0x00000000
        /*0040*/ 	.short	0x0000
        /*0042*/ 	.short	0x0000
        /*0044*/ 	.byte	0x00, 0xf5, 0x21, 0x00


	//----- nvinfo : EIATTR_SPARSE_MMA_MASK
	.align		4
.L_25:
        /*0048*/ 	.byte	0x03, 0x50
        /*004a*/ 	.short	0x0000


	//----- nvinfo : EIATTR_MAXREG_COUNT
	.align		4
        /*004c*/ 	.byte	0x03, 0x1b
        /*004e*/ 	.short	0x00ff


	//----- nvinfo : EIATTR_MERCURY_ISA_VERSION
	.align		4
        /*0050*/ 	.byte	0x03, 0x5f
        /*0052*/ 	.short	0x0101


	//----- nvinfo : EIATTR_VRC_CTA_INIT_COUNT
	.align		4
        /*0054*/ 	.byte	0x02, 0x4a
	.zero		1
	.zero		1


	//----- nvinfo : EIATTR_EXIT_INSTR_OFFSETS
	.align		4
        /*0058*/ 	.byte	0x04, 0x1c
        /*005a*/ 	.short	(.L_27 - .L_26)


	//   ....[0]....
.L_26:
        /*005c*/ 	.word	0x00000950


	//   ....[1]....
        /*0060*/ 	.word	0x00001230


	//   ....[2]....
        /*0064*/ 	.word	0x00002290


	//   ....[3]....
        /*0068*/ 	.word	0x000022d0


	//   ....[4]....
        /*006c*/ 	.word	0x00002b80


	//----- nvinfo : EIATTR_CRS_STACK_SIZE
	.align		4
.L_27:
        /*0070*/ 	.byte	0x04, 0x1e
        /*0072*/ 	.short	(.L_29 - .L_28)
.L_28:
        /*0074*/ 	.word	0x00000000


	//----- nvinfo : EIATTR_CBANK_PARAM_SIZE
	.align		4
.L_29:
        /*0078*/ 	.byte	0x03, 0x19
        /*007a*/ 	.short	0x001c


	//----- nvinfo : EIATTR_PARAM_CBANK
	.align		4
        /*007c*/ 	.byte	0x04, 0x0a
        /*007e*/ 	.short	(.L_31 - .L_30)
	.align		4
.L_30:
        /*0080*/ 	.word	index@(.nv.constant0._Z18vector_add_chunkedPfS_S_i)
        /*0084*/ 	.short	0x0380
        /*0086*/ 	.short	0x001c


	//----- nvinfo : EIATTR_SW_WAR
	.align		4
.L_31:
        /*0088*/ 	.byte	0x04, 0x36
        /*008a*/ 	.short	(.L_33 - .L_32)
.L_32:
        /*008c*/ 	.word	0x00000008
.L_33:


//--------------------- .nv.info._Z10vector_addPfS_S_i --------------------------
	.section	.nv.info._Z10vector_addPfS_S_i,"",@"SHT_CUDA_INFO"
	.sectionflags	@""
	.align	4


	//----- nvinfo : EIATTR_CUDA_API_VERSION
	.align		4
        /*0000*/ 	.byte	0x04, 0x37
        /*0002*/ 	.short	(.L_35 - .L_34)
.L_34:
        /*0004*/ 	.word	0x00000082


	//----- nvinfo : EIATTR_KPARAM_INFO
	.align		4
.L_35:
        /*0008*/ 	.byte	0x04, 0x17
        /*000a*/ 	.short	(.L_37 - .L_36)
.L_36:
        /*000c*/ 	.word	0x00000000
        /*0010*/ 	.short	0x0003
        /*0012*/ 	.short	0x0018
        /*0014*/ 	.byte	0x00, 0xf0, 0x11, 0x00


	//----- nvinfo : EIATTR_KPARAM_INFO
	.align		4
.L_37:
        /*0018*/ 	.byte	0x04, 0x17
        /*001a*/ 	.short	(.L_39 - .L_38)
.L_38:
        /*001c*/ 	.word	0x00000000
        /*0020*/ 	.short	0x0002
        /*0022*/ 	.short	0x0010
        /*0024*/ 	.byte	0x00, 0xf5, 0x21, 0x00


	//----- nvinfo : EIATTR_KPARAM_INFO
	.align		4
.L_39:
        /*0028*/ 	.byte	0x04, 0x17
        /*002a*/ 	.short	(.L_41 - .L_40)
.L_40:
        /*002c*/ 	.word	0x00000000
        /*0030*/ 	.short	0x0001
        /*0032*/ 	.short	0x0008
        /*0034*/ 	.byte	0x00, 0xf5, 0x21, 0x00


	//----- nvinfo : EIATTR_KPARAM_INFO
	.align		4
.L_41:
        /*0038*/ 	.byte	0x04, 0x17
        /*003a*/ 	.short	(.L_43 - .L_42)
.L_42:
        /*003c*/ 	.word	0x00000000
        /*0040*/ 	.short	0x0000
        /*0042*/ 	.short	0x0000
        /*0044*/ 	.byte	0x00, 0xf5, 0x21, 0x00


	//----- nvinfo : EIATTR_SPARSE_MMA_MASK
	.align		4
.L_43:
        /*0048*/ 	.byte	0x03, 0x50
        /*004a*/ 	.short	0x0000


	//----- nvinfo : EIATTR_MAXREG_COUNT
	.align		4
        /*004c*/ 	.byte	0x03, 0x1b
        /*004e*/ 	.short	0x00ff


	//----- nvinfo : EIATTR_MERCURY_ISA_VERSION
	.align		4
        /*0050*/ 	.byte	0x03, 0x5f
        /*0052*/ 	.short	0x0101


	//----- nvinfo : EIATTR_VRC_CTA_INIT_COUNT
	.align		4
        /*0054*/ 	.byte	0x02, 0x4a
	.zero		1
	.zero		1


	//----- nvinfo : EIATTR_EXIT_INSTR_OFFSETS
	.align		4
        /*0058*/ 	.byte	0x04, 0x1c
        /*005a*/ 	.short	(.L_45 - .L_44)


	//   ....[0]....
.L_44:
        /*005c*/ 	.word	0x00000910


	//   ....[1]....
        /*0060*/ 	.word	0x00000990


	//   ....[2]....
        /*0064*/ 	.word	0x00001240


	//   ....[3]....
        /*0068*/ 	.word	0x00002260


	//   ....[4]....
        /*006c*/ 	.word	0x00002b10


	//----- nvinfo : EIATTR_CRS_STACK_SIZE
	.align		4
.L_45:
        /*0070*/ 	.byte	0x04, 0x1e
        /*0072*/ 	.short	(.L_47 - .L_46)
.L_46:
        /*0074*/ 	.word	0x00000000


	//----- nvinfo : EIATTR_CBANK_PARAM_SIZE
	.align		4
.L_47:
        /*0078*/ 	.byte	0x03, 0x19
        /*007a*/ 	.short	0x001c


	//----- nvinfo : EIATTR_PARAM_CBANK
	.align		4
        /*007c*/ 	.byte	0x04, 0x0a
        /*007e*/ 	.short	(.L_49 - .L_48)
	.align		4
.L_48:
        /*0080*/ 	.word	index@(.nv.constant0._Z10vector_addPfS_S_i)
        /*0084*/ 	.short	0x0380
        /*0086*/ 	.short	0x001c


	//----- nvinfo : EIATTR_SW_WAR
	.align		4
.L_49:
        /*0088*/ 	.byte	0x04, 0x36
        /*008a*/ 	.short	(.L_51 - .L_50)
.L_50:
        /*008c*/ 	.word	0x00000008
.L_51:


//--------------------- .nv.callgraph             --------------------------
	.section	.nv.callgraph,"",@"SHT_CUDA_CALLGRAPH"
	.align	4
	.sectionentsize	8
	.align		4
        /*0000*/ 	.word	0x00000000
	.align		4
        /*0004*/ 	.word	0xffffffff
	.align		4
        /*0008*/ 	.word	0x00000000
	.align		4
        /*000c*/ 	.word	0xfffffffe
	.align		4
        /*0010*/ 	.word	0x00000000
	.align		4
        /*0014*/ 	.word	0xfffffffd
	.align		4
        /*0018*/ 	.word	0x00000000
	.align		4
        /*001c*/ 	.word	0xfffffffc


//--------------------- .text._Z18vector_add_chunkedPfS_S_i --------------------------
	.section	.text._Z18vector_add_chunkedPfS_S_i,"ax",@progbits
	.align	128
        .global         _Z18vector_add_chunkedPfS_S_i
        .type           _Z18vector_add_chunkedPfS_S_i,@function
        .size           _Z18vector_add_chunkedPfS_S_i,(.L_x_102 - _Z18vector_add_chunkedPfS_S_i)
        .other          _Z18vector_add_chunkedPfS_S_i,@"STO_CUDA_ENTRY STV_DEFAULT"
_Z18vector_add_chunkedPfS_S_i:
.text._Z18vector_add_chunkedPfS_S_i:
[----:B------:R-:W-:Y:S01]  /*0000*/  LDC R1, c[0x0][0x37c] ;  /* 0x0000df00ff017b82 */ /* 0x000fe20000000800 */
[----:B------:R-:W0:Y:S01]  /*0010*/  S2R R3, SR_TID.X ;  /* 0x0000000000037919 */ /* 0x000e220000002100 */
[----:B------:R-:W1:Y:S06]  /*0020*/  LDCU UR5, c[0x0][0x398] ;  /* 0x00007300ff0577ac */ /* 0x000e6c0008000800 */
[----:B------:R-:W0:Y:S01]  /*0030*/  S2UR UR8, SR_CTAID.X ;  /* 0x00000000000879c3 */ /* 0x000e220000002500 */
[----:B------:R-:W2:Y:S07]  /*0040*/  LDCU.64 UR6, c[0x0][0x358] ;  /* 0x00006b00ff0677ac */ /* 0x000eae0008000a00 */
[----:B------:R-:W0:Y:S01]  /*0050*/  LDC R2, c[0x0][0x360] ;  /* 0x0000d800ff027b82 */ /* 0x000e220000000800 */
[----:B-1----:R-:W-:-:S04]  /*0060*/  USHF.R.S32.HI UR4, URZ, 0x1f, UR5 ;  /* 0x0000001fff047899 */ /* 0x002fc80008011405 */
[----:B------:R-:W-:-:S04]  /*0070*/  ULEA.HI UR4, UR4, UR5, URZ, 0x2 ;  /* 0x0000000504047291 */ /* 0x000fc8000f8f10ff */
[----:B------:R-:W-:Y:S01]  /*0080*/  USHF.R.S32.HI UR5, URZ, 0x2, UR4 ;  /* 0x00000002ff057899 */ /* 0x000fe20008011404 */
[----:B0-----:R-:W-:-:S05]  /*0090*/  IMAD R2, R2, UR8, R3 ;  /* 0x0000000802027c24 */ /* 0x001fca000f8e0203 */
[----:B------:R-:W-:-:S13]  /*00a0*/  ISETP.GE.AND P0, PT, R2, UR5, PT ;  /* 0x0000000502007c0c */ /* 0x000fda000bf06270 */
[----:B--2---:R-:W-:Y:S05]  /*00b0*/  @P0 BRA `(.L_x_0) ;  /* 0x00000008002c0947 */ /* 0x004fea0003800000 */
[----:B------:R-:W0:Y:S01]  /*00c0*/  LDC.64 R4, c[0x0][0x388] ;  /* 0x0000e200ff047b82 */ /* 0x000e220000000a00 */
[----:B------:R-:W-:-:S07]  /*00d0*/  HFMA2 R0, -RZ, RZ, 0, 0 ;  /* 0x00000000ff007431 */ /* 0x000fce00000001ff */
[----:B------:R-:W1:Y:S08]  /*00e0*/  LDC.64 R6, c[0x0][0x390] ;  /* 0x0000e400ff067b82 */ /* 0x000e700000000a00 */
[----:B------:R-:W2:Y:S01]  /*00f0*/  LDC.64 R8, c[0x0][0x380] ;  /* 0x0000e000ff087b82 */ /* 0x000ea20000000a00 */
[----:B0-----:R-:W-:-:S04]  /*0100*/  IMAD.WIDE R4, R2, 0x4, R4 ;  /* 0x0000000402047825 */ /* 0x001fc800078e0204 */
[----:B-1----:R-:W-:-:S04]  /*0110*/  IMAD.WIDE R6, R2, 0x4, R6 ;  /* 0x0000000402067825 */ /* 0x002fc800078e0206 */
[----:B--2---:R-:W-:-:S07]  /*0120*/  IMAD.WIDE R2, R2, 0x4, R8 ;  /* 0x0000000402027825 */ /* 0x004fce00078e0208 */
.L_x_1:
[----:B------:R-:W2:Y:S04]  /*0130*/  LDG.E R8, desc[UR6][R4.64] ;  /* 0x0000000604087981 */ /* 0x000ea8000c1e1900 */
[----:B0-----:R-:W2:Y:S02]  /*0140*/  LDG.E R9, desc[UR6][R6.64] ;  /* 0x0000000606097981 */ /* 0x001ea4000c1e1900 */
[----:B--2---:R-:W-:-:S05]  /*0150*/  FADD R9, R8, R9 ;  /* 0x0000000908097221 */ /* 0x004fca0000000000 */
[----:B------:R0:W-:Y:S04]  /*0160*/  STG.E desc[UR6][R2.64], R9 ;  /* 0x0000000902007986 */ /* 0x0001e8000c101906 */
[----:B------:R-:W2:Y:S04]  /*0170*/  LDG.E R8, desc[UR6][R4.64] ;  /* 0x0000000604087981 */ /* 0x000ea8000c1e1900 */
[----:B------:R-:W2:Y:S02]  /*0180*/  LDG.E R11, desc[UR6][R6.64] ;  /* 0x00000006060b7981 */ /* 0x000ea4000c1e1900 */
[----:B--2---:R-:W-:-:S05]  /*0190*/  FADD R11, R8, R11 ;  /* 0x0000000b080b7221 */ /* 0x004fca0000000000 */
[----:B------:R1:W-:Y:S04]  /*01a0*/  STG.E desc[UR6][R2.64], R11 ;  /* 0x0000000b02007986 */ /* 0x0003e8000c101906 */
[----:B------:R-:W2:Y:S04]  /*01b0*/  LDG.E R8, desc[UR6][R4.64] ;  /* 0x0000000604087981 */ /* 0x000ea8000c1e1900 */
[----:B------:R-:W2:Y:S02]  /*01c0*/  LDG.E R13, desc[UR6][R6.64] ;  /* 0x00000006060d7981 */ /* 0x000ea4000c1e1900 */
[----:B--2---:R-:W-:-:S05]  /*01d0*/  FADD R13, R8, R13 ;  /* 0x0000000d080d7221 */ /* 0x004fca0000000000 */
[----:B------:R2:W-:Y:S04]  /*01e0*/  STG.E desc[UR6][R2.64], R13 ;  /* 0x0000000d02007986 */ /* 0x0005e8000c101906 */
[----:B------:R-:W3:Y:S04]  /*01f0*/  LDG.E R8, desc[UR6][R4.64] ;  /* 0x0000000604087981 */ /* 0x000ee8000c1e1900 */
[----:B------:R-:W3:Y:S02]  /*0200*/  LDG.E R15, desc[UR6][R6.64] ;  /* 0x00000006060f7981 */ /* 0x000ee4000c1e1900 */
[----:B---3--:R-:W-:-:S05]  /*0210*/  FADD R15, R8, R15 ;  /* 0x0000000f080f7221 */ /* 0x008fca0000000000 */
[----:B------:R3:W-:Y:S04]  /*0220*/  STG.E desc[UR6][R2.64], R15 ;  /* 0x0000000f02007986 */ /* 0x0007e8000c101906 */
[----:B------:R-:W4:Y:S04]  /*0230*/  LDG.E R8, desc[UR6][R4.64] ;  /* 0x0000000604087981 */ /* 0x000f28000c1e1900 */
[----:B0-----:R-:W4:Y:S02]  /*0240*/  LDG.E R9, desc[UR6][R6.64] ;  /* 0x0000000606097981 */ /* 0x001f24000c1e1900 */
[----:B----4-:R-:W-:-:S05]  /*0250*/  FADD R9, R8, R9 ;  /* 0x0000000908097221 */ /* 0x010fca0000000000 */
[----:B------:R0:W-:Y:S04]  /*0260*/  STG.E desc[UR6][R2.64], R9 ;  /* 0x0000000902007986 */ /* 0x0001e8000c101906 */
[----:B------:R-:W4:Y:S04]  /*0270*/  LDG.E R8, desc[UR6][R4.64] ;  /* 0x0000000604087981 */ /* 0x000f28000c1e1900 */
[----:B-1----:R-:W4:Y:S02]  /*0280*/  LDG.E R11, desc[UR6][R6.64] ;  /* 0x00000006060b7981 */ /* 0x002f24000c1e1900 */
[----:B----4-:R-:W-:-:S05]  /*0290*/  FADD R11, R8, R11 ;  /* 0x0000000b080b7221 */ /* 0x010fca0000000000 */
[----:B------:R1:W-:Y:S04]  /*02a0*/  STG.E desc[UR6][R2.64], R11 ;  /* 0x0000000b02007986 */ /* 0x0003e8000c101906 */
[----:B------:R-:W4:Y:S04]  /*02b0*/  LDG.E R8, desc[UR6][R4.64] ;  /* 0x0000000604087981 */ /* 0x000f28000c1e1900 */
[----:B--2---:R-:W4:Y:S02]  /*02c0*/  LDG.E R13, desc[UR6][R6.64] ;  /* 0x00000006060d7981 */ /* 0x004f24000c1e1900 */
[----:B----4-:R-:W-:-:S05]  /*02d0*/  FADD R13, R8, R13 ;  /* 0x0000000d080d7221 */ /* 0x010fca0000000000 */
[----:B------:R2:W-:Y:S04]  /*02e0*/  STG.E desc[UR6][R2.64], R13 ;  /* 0x0000000d02007986 */ /* 0x0005e8000c101906 */
[----:B------:R-:W4:Y:S04]  /*02f0*/  LDG.E R8, desc[UR6][R4.64] ;  /* 0x0000000604087981 */ /* 0x000f28000c1e1900 */
[----:B---3--:R-:W4:Y:S02]  /*0300*/  LDG.E R15, desc[UR6][R6.64] ;  /* 0x00000006060f7981 */ /* 0x008f24000c1e1900 */
[----:B----4-:R-:W-:-:S05]  /*0310*/  FADD R15, R8, R15 ;  /* 0x0000000f080f7221 */ /* 0x010fca0000000000 */
        /* <DEDUP_REMOVED lines=90> */
[----:B--2---:R-:W4:Y:S01]  /*08c0*/  LDG.E R13, desc[UR6][R6.64] ;  /* 0x00000006060d7981 */ /* 0x004f22000c1e1900 */
[----:B------:R-:W-:Y:S01]  /*08d0*/  IADD3 R0, PT, PT, R0, 0x20, RZ ;  /* 0x0000002000007810 */ /* 0x000fe20007ffe0ff */
[----:B----4-:R-:W-:-:S05]  /*08e0*/  FADD R13, R8, R13 ;  /* 0x0000000d080d7221 */ /* 0x010fca0000000000 */
[----:B------:R0:W-:Y:S04]  /*08f0*/  STG.E desc[UR6][R2.64], R13 ;  /* 0x0000000d02007986 */ /* 0x0001e8000c101906 */
[----:B------:R-:W2:Y:S04]  /*0900*/  LDG.E R8, desc[UR6][R4.64] ;  /* 0x0000000604087981 */ /* 0x000ea8000c1e1900 */
[----:B---3--:R-:W2:Y:S01]  /*0910*/  LDG.E R15, desc[UR6][R6.64] ;  /* 0x00000006060f7981 */ /* 0x008ea2000c1e1900 */
[----:B------:R-:W-:Y:S01]  /*0920*/  ISETP.NE.AND P0, PT, R0, 0x80, PT ;  /* 0x000000800000780c */ /* 0x000fe20003f05270 */
[----:B--2---:R-:W-:-:S05]  /*0930*/  FADD R15, R8, R15 ;  /* 0x0000000f080f7221 */ /* 0x004fca0000000000 */
[----:B------:R0:W-:Y:S07]  /*0940*/  STG.E desc[UR6][R2.64], R15 ;  /* 0x0000000f02007986 */ /* 0x0001ee000c101906 */
[----:B------:R-:W-:Y:S05]  /*0950*/  @!P0 EXIT ;  /* 0x000000000000894d */ /* 0x000fea0003800000 */
[----:B------:R-:W-:Y:S05]  /*0960*/  BRA `(.L_x_1) ;  /* 0xfffffff400f07947 */ /* 0x000fea000383ffff */
.L_x_0:
[----:B------:R-:W-:-:S06]  /*0970*/  USHF.L.U32 UR4, UR5, 0x1, URZ ;  /* 0x0000000105047899 */ /* 0x000fcc00080006ff */
[----:B------:R-:W-:-:S13]  /*0980*/  ISETP.GE.AND P0, PT, R2, UR4, PT ;  /* 0x0000000402007c0c */ /* 0x000fda000bf06270 */
[----:B------:R-:W-:Y:S05]  /*0990*/  @P0 BRA `(.L_x_2) ;  /* 0x00000008002c0947 */ /* 0x000fea0003800000 */
[----:B------:R-:W0:Y:S01]  /*09a0*/  LDC.64 R4, c[0x0][0x388] ;  /* 0x0000e200ff047b82 */ /* 0x000e220000000a00 */
[----:B------:R-:W-:-:S07]  /*09b0*/  MOV R0, RZ ;  /* 0x000000ff00007202 */ /* 0x000fce0000000f00 */
[----:B------:R-:W1:Y:S08]  /*09c0*/  LDC.64 R6, c[0x0][0x390] ;  /* 0x0000e400ff067b82 */ /* 0x000e700000000a00 */
[----:B------:R-:W2:Y:S01]  /*09d0*/  LDC.64 R8, c[0x0][0x380] ;  /* 0x0000e000ff087b82 */ /* 0x000ea20000000a00 */
[----:B0-----:R-:W-:-:S04]  /*09e0*/  IMAD.WIDE R4, R2, 0x4, R4 ;  /* 0x0000000402047825 */ /* 0x001fc800078e0204 */
[----:B-1----:R-:W-:-:S04]  /*09f0*/  IMAD.WIDE R6, R2, 0x4, R6 ;  /* 0x0000000402067825 */ /* 0x002fc800078e0206 */
[----:B--2---:R-:W-:-:S07]  /*0a00*/  IMAD.WIDE R2, R2, 0x4, R8 ;  /* 0x0000000402027825 */ /* 0x004fce00078e0208 */
.L_x_3:
[----:B------:R-:W2:Y:S04]  /*0a10*/  LDG.E R8, desc[UR6][R4.64] ;  /* 0x0000000604087981 */ /* 0x000ea8000c1e1900 */
[----:B0-----:R-:W2:Y:S02]  /*0a20*/  LDG.E R9, desc[UR6][R6.64] ;  /* 0x0000000606097981 */ /* 0x001ea4000c1e1900 */
[----:B--2---:R-:W-:-:S05]  /*0a30*/  FMUL R9, R8, R9 ;  /* 0x0000000908097220 */ /* 0x004fca0000400000 */
[----:B------:R0:W-:Y:S04]  /*0a40*/  STG.E desc[UR6][R2.64], R9 ;  /* 0x0000000902007986 */ /* 0x0001e8000c101906 */
[----:B------:R-:W2:Y:S04]  /*0a50*/  LDG.E R8, desc[UR6][R4.64] ;  /* 0x0000000604087981 */ /* 0x000ea8000c1e1900 */
[----:B------:R-:W2:Y:S02]  /*0a60*/  LDG.E R11, desc[UR6][R6.64] ;  /* 0x00000006060b7981 */ /* 0x000ea4000c1e1900 */
[----:B--2---:R-:W-:-:S05]  /*0a70*/  FMUL R11, R8, R11 ;  /* 0x0000000b080b7220 */ /* 0x004fca0000400000 */
[----:B------:R1:W-:Y:S04]  /*0a80*/  STG.E desc[UR6][R2.64], R11 ;  /* 0x0000000b02007986 */ /* 0x0003e8000c101906 */
[----:B------:R-:W2:Y:S04]  /*0a90*/  LDG.E R8, desc[UR6][R4.64] ;  /* 0x0000000604087981 */ /* 0x000ea8000c1e1900 */
[----:B------:R-:W2:Y:S02]  /*0aa0*/  LDG.E R13, desc[UR6][R6.64] ;  /* 0x00000006060d7981 */ /* 0x000ea4000c1e1900 */
[----:B--2---:R-:W-:-:S05]  /*0ab0*/  FMUL R13, R8, R13 ;  /* 0x0000000d080d7220 */ /* 0x004fca0000400000 */
[----:B------:R2:W-:Y:S04]  /*0ac0*/  STG.E desc[UR6][R2.64], R13 ;  /* 0x0000000d02007986 */ /* 0x0005e8000c101906 */
[----:B------:R-:W3:Y:S04]  /*0ad0*/  LDG.E R8, desc[UR6][R4.64] ;  /* 0x0000000604087981 */ /* 0x000ee8000c1e1900 */
[----:B------:R-:W3:Y:S02]  /*0ae0*/  LDG.E R15, desc[UR6][R6.64] ;  /* 0x00000006060f7981 */ /* 0x000ee4000c1e1900 */
[----:B---3--:R-:W-:-:S05]  /*0af0*/  FMUL R15, R8, R15 ;  /* 0x0000000f080f7220 */ /* 0x008fca0000400000 */
[----:B------:R3:W-:Y:S04]  /*0b00*/  STG.E desc[UR6][R2.64], R15 ;  /* 0x0000000f02007986 */ /* 0x0007e8000c101906 */
[----:B------:R-:W4:Y:S04]  /*0b10*/  LDG.E R8, desc[UR6][R4.64] ;  /* 0x0000000604087981 */ /* 0x000f28000c1e1900 */
[----:B0-----:R-:W4:Y:S02]  /*0b20*/  LDG.E R9, desc[UR6][R6.64] ;  /* 0x0000000606097981 */ /* 0x001f24000c1e1900 */
[----:B----4-:R-:W-:-:S05]  /*0b30*/  FMUL R9, R8, R9 ;  /* 0x0000000908097220 */ /* 0x010fca0000400000 */
[----:B------:R0:W-:Y:S04]  /*0b40*/  STG.E desc[UR6][R2.64], R9 ;  /* 0x0000000902007986 */ /* 0x0001e8000c101906 */
[----:B------:R-:W4:Y:S04]  /*0b50*/  LDG.E R8, desc[UR6][R4.64] ;  /* 0x0000000604087981 */ /* 0x000f28000c1e1900 */
[----:B-1----:R-:W4:Y:S02]  /*0b60*/  LDG.E R11, desc[UR6][R6.64] ;  /* 0x00000006060b7981 */ /* 0x002f24000c1e1900 */
[----:B----4-:R-:W-:-:S05]  /*0b70*/  FMUL R11, R8, R11 ;  /* 0x0000000b080b7220 */ /* 0x010fca0000400000 */
[----:B------:R1:W-:Y:S04]  /*0b80*/  STG.E desc[UR6][R2.64], R11 ;  /* 0x0000000b02007986 */ /* 0x0003e8000c101906 */
[----:B------:R-:W4:Y:S04]  /*0b90*/  LDG.E R8, desc[UR6][R4.64] ;  /* 0x0000000604087981 */ /* 0x000f28000c1e1900 */
[----:B--2---:R-:W4:Y:S02]  /*0ba0*/  LDG.E R13, desc[UR6][R6.64] ;  /* 0x00000006060d7981 */ /* 0x004f24000c1e1900 */
[----:B----4-:R-:W-:-:S05]  /*0bb0*/  FMUL R13, R8, R13 ;  /* 0x0000000d080d7220 */ /* 0x010fca0000400000 */
[----:B------:R2:W-:Y:S04]  /*0bc0*/  STG.E desc[UR6][R2.64], R13 ;  /* 0x0000000d02007986 */ /* 0x0005e8000c101906 */
[----:B------:R-:W4:Y:S04]  /*0bd0*/  LDG.E R8, desc[UR6][R4.64] ;  /* 0x0000000604087981 */ /* 0x000f28000c1e1900 */
[----:B---3--:R-:W4:Y:S02]  /*0be0*/  LDG.E R15, desc[UR6][R6.64] ;  /* 0x00000006060f7981 */ /* 0x008f24000c1e1900 */
[----:B----4-:R-:W-:-:S05]  /*0bf0*/  FMUL R15, R8, R15 ;  /* 0x0000000f080f7220 */ /* 0x010fca0000400000 */
        /* <DEDUP_REMOVED lines=90> */
[----:B--2---:R-:W4:Y:S01]  /*11a0*/  LDG.E R13, desc[UR6][R6.64] ;  /* 0x00000006060d7981 */ /* 0x004f22000c1e1900 */
[----:B------:R-:W-:Y:S01]  /*11b0*/  IADD3 R0, PT, PT, R0, 0x20, RZ ;  /* 0x0000002000007810 */ /* 0x000fe20007ffe0ff */
[----:B----4-:R-:W-:-:S05]  /*11c0*/  FMUL R13, R8, R13 ;  /* 0x0000000d080d7220 */ /* 0x010fca0000400000 */
[----:B------:R0:W-:Y:S04]  /*11d0*/  STG.E desc[UR6][R2.64], R13 ;  /* 0x0000000d02007986 */ /* 0x0001e8000c101906 */
[----:B------:R-:W2:Y:S04]  /*11e0*/  LDG.E R8, desc[UR6][R4.64] ;  /* 0x0000000604087981 */ /* 0x000ea8000c1e1900 */
[----:B---3--:R-:W2:Y:S01]  /*11f0*/  LDG.E R15, desc[UR6][R6.64] ;  /* 0x00000006060f7981 */ /* 0x008ea2000c1e1900 */
[----:B------:R-:W-:Y:S01]  /*1200*/  ISETP.NE.AND P0, PT, R0, 0x80, PT ;  /* 0x000000800000780c */ /* 0x000fe20003f05270 */
[----:B--2---:R-:W-:-:S05]  /*1210*/  FMUL R15, R8, R15 ;  /* 0x0000000f080f7220 */ /* 0x004fca0000400000 */
[----:B------:R0:W-:Y:S07]  /*1220*/  STG.E desc[UR6][R2.64], R15 ;  /* 0x0000000f02007986 */ /* 0x0001ee000c101906 */
[----:B------:R-:W-:Y:S05]  /*1230*/  @!P0 EXIT ;  /* 0x000000000000894d */ /* 0x000fea0003800000 */
[----:B------:R-:W-:Y:S05]  /*1240*/  BRA `(.L_x_3) ;  /* 0xfffffff400f07947 */ /* 0x000fea000383ffff */
.L_x_2:
[----:B------:R-:W-:-:S06]  /*1250*/  UIMAD UR4, UR5, 0x3, URZ ;  /* 0x00000003050478a4 */ /* 0x000fcc000f8e02ff */
[----:B------:R-:W-:-:S13]  /*1260*/  ISETP.GE.AND P0, PT, R2, UR4, PT ;  /* 0x0000000402007c0c */ /* 0x000fda000bf06270 */
[----:B------:R-:W-:Y:S05]  /*1270*/  @P0 BRA `(.L_x_4) ;  /* 0x00000010000c0947 */ /* 0x000fea0003800000 */
[----:B------:R-:W0:Y:S08]  /*1280*/  LDC.64 R6, c[0x0][0x388] ;  /* 0x0000e200ff067b82 */ /* 0x000e300000000a00 */
[----:B------:R-:W1:Y:S08]  /*1290*/  LDC.64 R4, c[0x0][0x390] ;  /* 0x0000e400ff047b82 */ /* 0x000e700000000a00 */
[----:B------:R-:W2:Y:S01]  /*12a0*/  LDC.64 R8, c[0x0][0x380] ;  /* 0x0000e000ff087b82 */ /* 0x000ea20000000a00 */
[----:B0-----:R-:W-:-:S04]  /*12b0*/  IMAD.WIDE R6, R2, 0x4, R6 ;  /* 0x0000000402067825 */ /* 0x001fc800078e0206 */
[----:B-1----:R-:W-:-:S04]  /*12c0*/  IMAD.WIDE R4, R2, 0x4, R4 ;  /* 0x0000000402047825 */ /* 0x002fc800078e0204 */
[----:B--2---:R-:W-:-:S04]  /*12d0*/  IMAD.WIDE R2, R2, 0x4, R8 ;  /* 0x0000000402027825 */ /* 0x004fc800078e0208 */
[----:B------:R-:W-:-:S07]  /*12e0*/  HFMA2 R8, -RZ, RZ, 0, 0 ;  /* 0x00000000ff087431 */ /* 0x000fce00000001ff */
.L_x_37:
[----:B------:R-:W2:Y:S04]  /*12f0*/  LDG.E R9, desc[UR6][R4.64] ;  /* 0x0000000604097981 */ /* 0x000ea8000c1e1900 */
[----:B------:R-:W3:Y:S01]  /*1300*/  LDG.E R0, desc[UR6][R6.64] ;  /* 0x0000000606007981 */ /* 0x000ee2000c1e1900 */
[----:B------:R-:W-:Y:S01]  /*1310*/  BSSY.RECONVERGENT B2, `(.L_x_5) ;  /* 0x000000c000027945 */ /* 0x000fe20003800200 */
[----:B--2---:R-:W0:Y:S08]  /*1320*/  MUFU.RCP R10, R9 ;  /* 0x00000009000a7308 */ /* 0x004e300000001000 */
[----:B---3--:R-:W1:Y:S01]  /*1330*/  FCHK P0, R0, R9 ;  /* 0x0000000900007302 */ /* 0x008e620000000000 */
[----:B0-----:R-:W-:-:S04]  /*1340*/  FFMA R11, -R9, R10, 1 ;  /* 0x3f800000090b7423 */ /* 0x001fc8000000010a */
[----:B------:R-:W-:-:S04]  /*1350*/  FFMA R11, R10, R11, R10 ;  /* 0x0000000b0a0b7223 */ /* 0x000fc8000000000a */
[----:B------:R-:W-:-:S04]  /*1360*/  FFMA R10, R0, R11, RZ ;  /* 0x0000000b000a7223 */ /* 0x000fc800000000ff */
[----:B------:R-:W-:-:S04]  /*1370*/  FFMA R12, -R9, R10, R0 ;  /* 0x0000000a090c7223 */ /* 0x000fc80000000100 */
[----:B------:R-:W-:Y:S01]  /*1380*/  FFMA R11, R11, R12, R10 ;  /* 0x0000000c0b0b7223 */ /* 0x000fe2000000000a */
[----:B-1----:R-:W-:Y:S06]  /*1390*/  @!P0 BRA `(.L_x_6) ;  /* 0x00000000000c8947 */ /* 0x002fec0003800000 */
[----:B------:R-:W-:-:S07]  /*13a0*/  MOV R10, 0x13c0 ;  /* 0x000013c0000a7802 */ /* 0x000fce0000000f00 */
[----:B------:R-:W-:Y:S05]  /*13b0*/  CALL.REL.NOINC `($__internal_0_$__cuda_sm3x_div_rn_noftz_f32_slowpath) ;  /* 0x0000001400f47944 */ /* 0x000fea0003c00000 */
[----:B------:R-:W-:-:S07]  /*13c0*/  MOV R11, R13 ;  /* 0x0000000d000b7202 */ /* 0x000fce0000000f00 */
.L_x_6:
[----:B------:R-:W-:Y:S05]  /*13d0*/  BSYNC.RECONVERGENT B2 ;  /* 0x0000000000027941 */ /* 0x000fea0003800200 */
.L_x_5:
[----:B------:R0:W-:Y:S04]  /*13e0*/  STG.E desc[UR6][R2.64], R11 ;  /* 0x0000000b02007986 */ /* 0x0001e8000c101906 */
[----:B------:R-:W2:Y:S04]  /*13f0*/  LDG.E R9, desc[UR6][R4.64] ;  /* 0x0000000604097981 */ /* 0x000ea8000c1e1900 */
[----:B------:R-:W3:Y:S01]  /*1400*/  LDG.E R0, desc[UR6][R6.64] ;  /* 0x0000000606007981 */ /* 0x000ee2000c1e1900 */
[----:B------:R-:W-:Y:S01]  /*1410*/  BSSY.RECONVERGENT B2, `(.L_x_7) ;  /* 0x000000b000027945 */ /* 0x000fe20003800200 */
[----:B--2---:R-:W1:Y:S08]  /*1420*/  MUFU.RCP R10, R9 ;  /* 0x00000009000a7308 */ /* 0x004e700000001000 */
[----:B---3--:R-:W2:Y:S01]  /*1430*/  FCHK P0, R0, R9 ;  /* 0x0000000900007302 */ /* 0x008ea20000000000 */
[----:B-1----:R-:W-:-:S04]  /*1440*/  FFMA R13, -R9, R10, 1 ;  /* 0x3f800000090d7423 */ /* 0x002fc8000000010a */
[----:B------:R-:W-:-:S04]  /*1450*/  FFMA R13, R10, R13, R10 ;  /* 0x0000000d0a0d7223 */ /* 0x000fc8000000000a */
[----:B------:R-:W-:-:S04]  /*1460*/  FFMA R10, R0, R13, RZ ;  /* 0x0000000d000a7223 */ /* 0x000fc800000000ff */
[----:B------:R-:W-:-:S04]  /*1470*/  FFMA R12, -R9, R10, R0 ;  /* 0x0000000a090c7223 */ /* 0x000fc80000000100 */
[----:B------:R-:W-:Y:S01]  /*1480*/  FFMA R13, R13, R12, R10 ;  /* 0x0000000c0d0d7223 */ /* 0x000fe2000000000a */
[----:B0-2---:R-:W-:Y:S06]  /*1490*/  @!P0 BRA `(.L_x_8) ;  /* 0x0000000000088947 */ /* 0x005fec0003800000 */
[----:B------:R-:W-:-:S07]  /*14a0*/  MOV R10, 0x14c0 ;  /* 0x000014c0000a7802 */ /* 0x000fce0000000f00 */
[----:B------:R-:W-:Y:S05]  /*14b0*/  CALL.REL.NOINC `($__internal_0_$__cuda_sm3x_div_rn_noftz_f32_slowpath) ;  /* 0x0000001400b47944 */ /* 0x000fea0003c00000 */
.L_x_8:
[----:B------:R-:W-:Y:S05]  /*14c0*/  BSYNC.RECONVERGENT B2 ;  /* 0x0000000000027941 */ /* 0x000fea0003800200 */
.L_x_7:
        /* <DEDUP_REMOVED lines=14> */
[----:B------:R-:W-:-:S07]  /*15b0*/  MOV R11, R13 ;  /* 0x0000000d000b7202 */ /* 0x000fce0000000f00 */
.L_x_10:
[----:B------:R-:W-:Y:S05]  /*15c0*/  BSYNC.RECONVERGENT B2 ;  /* 0x0000000000027941 */ /* 0x000fea0003800200 */
.L_x_9:
        /* <DEDUP_REMOVED lines=14> */
.L_x_12:
[----:B------:R-:W-:Y:S05]  /*16b0*/  BSYNC.RECONVERGENT B2 ;  /* 0x0000000000027941 */ /* 0x000fea0003800200 */
.L_x_11:
        /* <DEDUP_REMOVED lines=15> */
.L_x_14:
[----:B------:R-:W-:Y:S05]  /*17b0*/  BSYNC.RECONVERGENT B2 ;  /* 0x0000000000027941 */ /* 0x000fea0003800200 */
.L_x_13:
        /* <DEDUP_REMOVED lines=14> */
.L_x_16:
[----:B------:R-:W-:Y:S05]  /*18a0*/  BSYNC.RECONVERGENT B2 ;  /* 0x0000000000027941 */ /* 0x000fea0003800200 */
.L_x_15:
        /* <DEDUP_REMOVED lines=15> */
.L_x_18:
[----:B------:R-:W-:Y:S05]  /*19a0*/  BSYNC.RECONVERGENT B2 ;  /* 0x0000000000027941 */ /* 0x000fea0003800200 */
.L_x_17:
        /* <DEDUP_REMOVED lines=14> */
.L_x_20:
[----:B------:R-:W-:Y:S05]  /*1a90*/  BSYNC.RECONVERGENT B2 ;  /* 0x0000000000027941 */ /* 0x000fea0003800200 */
.L_x_19:
        /* <DEDUP_REMOVED lines=15> */
.L_x_22:
[----:B------:R-:W-:Y:S05]  /*1b90*/  BSYNC.RECONVERGENT B2 ;  /* 0x0000000000027941 */ /* 0x000fea0003800200 */
.L_x_21:
        /* <DEDUP_REMOVED lines=14> */
.L_x_24:
[----:B------:R-:W-:Y:S05]  /*1c80*/  BSYNC.RECONVERGENT B2 ;  /* 0x0000000000027941 */ /* 0x000fea0003800200 */
.L_x_23:
        /* <DEDUP_REMOVED lines=15> */
.L_x_26:
[----:B------:R-:W-:Y:S05]  /*1d80*/  BSYNC.RECONVERGENT B2 ;  /* 0x0000000000027941 */ /* 0x000fea0003800200 */
.L_x_25:
        /* <DEDUP_REMOVED lines=14> */
.L_x_28:
[----:B------:R-:W-:Y:S05]  /*1e70*/  BSYNC.RECONVERGENT B2 ;  /* 0x0000000000027941 */ /* 0x000fea0003800200 */
.L_x_27:
        /* <DEDUP_REMOVED lines=15> */
.L_x_30:
[----:B------:R-:W-:Y:S05]  /*1f70*/  BSYNC.RECONVERGENT B2 ;  /* 0x0000000000027941 */ /* 0x000fea0003800200 */
.L_x_29:
        /* <DEDUP_REMOVED lines=14> */
.L_x_32:
[----:B------:R-:W-:Y:S05]  /*2060*/  BSYNC.RECONVERGENT B2 ;  /* 0x0000000000027941 */ /* 0x000fea0003800200 */
.L_x_31:
        /* <DEDUP_REMOVED lines=15> */
.L_x_34:
[----:B------:R-:W-:Y:S05]  /*2160*/  BSYNC.RECONVERGENT B2 ;  /* 0x0000000000027941 */ /* 0x000fea0003800200 */
.L_x_33:
        /* <DEDUP_REMOVED lines=14> */
.L_x_36:
[----:B------:R-:W-:Y:S05]  /*2250*/  BSYNC.RECONVERGENT B2 ;  /* 0x0000000000027941 */ /* 0x000fea0003800200 */
.L_x_35:
[----:B------:R-:W-:Y:S01]  /*2260*/  IADD3 R8, PT, PT, R8, 0x10, RZ ;  /* 0x0000001008087810 */ /* 0x000fe20007ffe0ff */
[----:B------:R0:W-:Y:S03]  /*2270*/  STG.E desc[UR6][R2.64], R13 ;  /* 0x0000000d02007986 */ /* 0x0001e6000c101906 */
[----:B------:R-:W-:-:S13]  /*2280*/  ISETP.NE.AND P0, PT, R8, 0x80, PT ;  /* 0x000000800800780c */ /* 0x000fda0003f05270 */
[----:B0-----:R-:W-:Y:S05]  /*2290*/  @!P0 EXIT ;  /* 0x000000000000894d */ /* 0x001fea0003800000 */
[----:B------:R-:W-:Y:S05]  /*22a0*/  BRA `(.L_x_37) ;  /* 0xfffffff000107947 */ /* 0x000fea000383ffff */
.L_x_4:
[----:B------:R-:W-:-:S06]  /*22b0*/  USHF.L.U32 UR4, UR5, 0x2, URZ ;  /* 0x0000000205047899 */ /* 0x000fcc00080006ff */
[----:B------:R-:W-:-:S13]  /*22c0*/  ISETP.GE.AND P0, PT, R2, UR4, PT ;  /* 0x0000000402007c0c */ /* 0x000fda000bf06270 */
[----:B------:R-:W-:Y:S05]  /*22d0*/  @P0 EXIT ;  /* 0x000000000000094d */ /* 0x000fea0003800000 */
[----:B------:R-:W0:Y:S01]  /*22e0*/  LDC.64 R4, c[0x0][0x388] ;  /* 0x0000e200ff047b82 */ /* 0x000e220000000a00 */
[----:B------:R-:W-:-:S07]  /*22f0*/  UMOV UR4, URZ ;  /* 0x000000ff00047c82 */ /* 0x000fce0008000000 */
[----:B------:R-:W1:Y:S08]  /*2300*/  LDC.64 R6, c[0x0][0x390] ;  /* 0x0000e400ff067b82 */ /* 0x000e700000000a00 */
[----:B------:R-:W2:Y:S01]  /*2310*/  LDC.64 R8, c[0x0][0x380] ;  /* 0x0000e000ff087b82 */ /* 0x000ea20000000a00 */
[----:B0-----:R-:W-:-:S04]  /*2320*/  IMAD.WIDE R4, R2, 0x4, R4 ;  /* 0x0000000402047825 */ /* 0x001fc800078e0204 */
[----:B-1----:R-:W-:-:S04]  /*2330*/  IMAD.WIDE R6, R2, 0x4, R6 ;  /* 0x0000000402067825 */ /* 0x002fc800078e0206 */
[----:B--2---:R-:W-:-:S07]  /*2340*/  IMAD.WIDE R2, R2, 0x4, R8 ;  /* 0x0000000402027825 */ /* 0x004fce00078e0208 */
.L_x_38:
[----:B------:R-:W2:Y:S04]  /*2350*/  LDG.E R0, desc[UR6][R4.64] ;  /* 0x0000000604007981 */ /* 0x000ea8000c1e1900 */
[----:B0-----:R-:W2:Y:S02]  /*2360*/  LDG.E R9, desc[UR6][R6.64] ;  /* 0x0000000606097981 */ /* 0x001ea4000c1e1900 */
[----:B--2---:R-:W-:-:S05]  /*2370*/  FADD R9, R0, -R9 ;  /* 0x8000000900097221 */ /* 0x004fca0000000000 */
[----:B------:R0:W-:Y:S04]  /*2380*/  STG.E desc[UR6][R2.64], R9 ;  /* 0x0000000902007986 */ /* 0x0001e8000c101906 */
[----:B------:R-:W2:Y:S04]  /*2390*/  LDG.E R0, desc[UR6][R4.64] ;  /* 0x0000000604007981 */ /* 0x000ea8000c1e1900 */
[----:B------:R-:W2:Y:S02]  /*23a0*/  LDG.E R11, desc[UR6][R6.64] ;  /* 0x00000006060b7981 */ /* 0x000ea4000c1e1900 */
[----:B--2---:R-:W-:-:S05]  /*23b0*/  FADD R11, R0, -R11 ;  /* 0x8000000b000b7221 */ /* 0x004fca0000000000 */
[----:B------:R1:W-:Y:S04]  /*23c0*/  STG.E desc[UR6][R2.64], R11 ;  /* 0x0000000b02007986 */ /* 0x0003e8000c101906 */
[----:B------:R-:W2:Y:S04]  /*23d0*/  LDG.E R0, desc[UR6][R4.64] ;  /* 0x0000000604007981 */ /* 0x000ea8000c1e1900 */
[----:B------:R-:W2:Y:S02]  /*23e0*/  LDG.E R13, desc[UR6][R6.64] ;  /* 0x00000006060d7981 */ /* 0x000ea4000c1e1900 */
[----:B--2---:R-:W-:-:S05]  /*23f0*/  FADD R13, R0, -R13 ;  /* 0x8000000d000d7221 */ /* 0x004fca0000000000 */
[----:B------:R2:W-:Y:S04]  /*2400*/  STG.E desc[UR6][R2.64], R13 ;  /* 0x0000000d02007986 */ /* 0x0005e8000c101906 */
[----:B------:R-:W3:Y:S04]  /*2410*/  LDG.E R0, desc[UR6][R4.64] ;  /* 0x0000000604007981 */ /* 0x000ee8000c1e1900 */
[----:B------:R-:W3:Y:S02]  /*2420*/  LDG.E R15, desc[UR6][R6.64] ;  /* 0x00000006060f7981 */ /* 0x000ee4000c1e1900 */
[----:B---3--:R-:W-:-:S05]  /*2430*/  FADD R15, R0, -R15 ;  /* 0x8000000f000f7221 */ /* 0x008fca0000000000 */
[----:B------:R3:W-:Y:S04]  /*2440*/  STG.E desc[UR6][R2.64], R15 ;  /* 0x0000000f02007986 */ /* 0x0007e8000c101906 */
[----:B------:R-:W4:Y:S04]  /*2450*/  LDG.E R0, desc[UR6][R4.64] ;  /* 0x0000000604007981 */ /* 0x000f28000c1e1900 */
[----:B0-----:R-:W4:Y:S02]  /*2460*/  LDG.E R9, desc[UR6][R6.64] ;  /* 0x0000000606097981 */ /* 0x001f24000c1e1900 */
[----:B----4-:R-:W-:-:S05]  /*2470*/  FADD R9, R0, -R9 ;  /* 0x8000000900097221 */ /* 0x010fca0000000000 */
[----:B------:R0:W-:Y:S04]  /*2480*/  STG.E desc[UR6][R2.64], R9 ;  /* 0x0000000902007986 */ /* 0x0001e8000c101906 */
[----:B------:R-:W4:Y:S04]  /*2490*/  LDG.E R0, desc[UR6][R4.64] ;  /* 0x0000000604007981 */ /* 0x000f28000c1e1900 */
[----:B-1----:R-:W4:Y:S02]  /*24a0*/  LDG.E R11, desc[UR6][R6.64] ;  /* 0x00000006060b7981 */ /* 0x002f24000c1e1900 */
[----:B----4-:R-:W-:-:S05]  /*24b0*/  FADD R11, R0, -R11 ;  /* 0x8000000b000b7221 */ /* 0x010fca0000000000 */
[----:B------:R1:W-:Y:S04]  /*24c0*/  STG.E desc[UR6][R2.64], R11 ;  /* 0x0000000b02007986 */ /* 0x0003e8000c101906 */
[----:B------:R-:W4:Y:S04]  /*24d0*/  LDG.E R0, desc[UR6][R4.64] ;  /* 0x0000000604007981 */ /* 0x000f28000c1e1900 */
[----:B--2---:R-:W4:Y:S02]  /*24e0*/  LDG.E R13, desc[UR6][R6.64] ;  /* 0x00000006060d7981 */ /* 0x004f24000c1e1900 */
[----:B----4-:R-:W-:-:S05]  /*24f0*/  FADD R13, R0, -R13 ;  /* 0x8000000d000d7221 */ /* 0x010fca0000000000 */
[----:B------:R2:W-:Y:S04]  /*2500*/  STG.E desc[UR6][R2.64], R13 ;  /* 0x0000000d02007986 */ /* 0x0005e8000c101906 */
[----:B------:R-:W4:Y:S04]  /*2510*/  LDG.E R0, desc[UR6][R4.64] ;  /* 0x0000000604007981 */ /* 0x000f28000c1e1900 */
[----:B---3--:R-:W4:Y:S02]  /*2520*/  LDG.E R15, desc[UR6][R6.64] ;  /* 0x00000006060f7981 */ /* 0x008f24000c1e1900 */
[----:B----4-:R-:W-:-:S05]  /*2530*/  FADD R15, R0, -R15 ;  /* 0x8000000f000f7221 */ /* 0x010fca0000000000 */
        /* <DEDUP_REMOVED lines=93> */
[----:B------:R-:W2:Y:S04]  /*2b10*/  LDG.E R0, desc[UR6][R4.64] ;  /* 0x0000000604007981 */ /* 0x000ea8000c1e1900 */
[----:B---3--:R-:W2:Y:S01]  /*2b20*/  LDG.E R15, desc[UR6][R6.64] ;  /* 0x00000006060f7981 */ /* 0x008ea2000c1e1900 */
[----:B------:R-:W-:-:S04]  /*2b30*/  UIADD3 UR4, UPT, UPT, UR4, 0x20, URZ ;  /* 0x0000002004047890 */ /* 0x000fc8000fffe0ff */
[----:B------:R-:W-:Y:S01]  /*2b40*/  UISETP.NE.AND UP0, UPT, UR4, 0x80, UPT ;  /* 0x000000800400788c */ /* 0x000fe2000bf05270 */
[----:B--2---:R-:W-:-:S05]  /*2b50*/  FADD R15, R0, -R15 ;  /* 0x8000000f000f7221 */ /* 0x004fca0000000000 */
[----:B------:R0:W-:Y:S03]  /*2b60*/  STG.E desc[UR6][R2.64], R15 ;  /* 0x0000000f02007986 */ /* 0x0001e6000c101906 */
[----:B------:R-:W-:Y:S05]  /*2b70*/  BRA.U UP0, `(.L_x_38) ;  /* 0xfffffff500f47547 */ /* 0x000fea000b83ffff */
[----:B------:R-:W-:Y:S05]  /*2b80*/  EXIT ;  /* 0x000000000000794d */ /* 0x000fea0003800000 */
        .weak           $__internal_0_$__cuda_sm3x_div_rn_noftz_f32_slowpath
        .type           $__internal_0_$__cuda_sm3x_div_rn_noftz_f32_slowpath,@function
        .size           $__internal_0_$__cuda_sm3x_div_rn_noftz_f32_slowpath,(.L_x_102 - $__internal_0_$__cuda_sm3x_div_rn_noftz_f32_slowpath)
$__internal_0_$__cuda_sm3x_div_rn_noftz_f32_slowpath:
[----:B------:R-:W-:Y:S01]  /*2b90*/  SHF.R.U32.HI R12, RZ, 0x17, R9 ;  /* 0x00000017ff0c7819 */ /* 0x000fe20000011609 */
[----:B------:R-:W-:Y:S01]  /*2ba0*/  BSSY.RECONVERGENT B0, `(.L_x_39) ;  /* 0x0000062000007945 */ /* 0x000fe20003800200 */
[----:B------:R-:W-:Y:S02]  /*2bb0*/  SHF.R.U32.HI R11, RZ, 0x17, R0 ;  /* 0x00000017ff0b7819 */ /* 0x000fe40000011600 */
[----:B------:R-:W-:Y:S02]  /*2bc0*/  LOP3.LUT R12, R12, 0xff, RZ, 0xc0, !PT ;  /* 0x000000ff0c0c7812 */ /* 0x000fe400078ec0ff */
[----:B------:R-:W-:Y:S02]  /*2bd0*/  LOP3.LUT R16, R11, 0xff, RZ, 0xc0, !PT ;  /* 0x000000ff0b107812 */ /* 0x000fe400078ec0ff */
[----:B------:R-:W-:Y:S02]  /*2be0*/  IADD3 R14, PT, PT, R12, -0x1, RZ ;  /* 0xffffffff0c0e7810 */ /* 0x000fe40007ffe0ff */
[----:B------:R-:W-:-:S02]  /*2bf0*/  IADD3 R13, PT, PT, R16, -0x1, RZ ;  /* 0xffffffff100d7810 */ /* 0x000fc40007ffe0ff */
[----:B------:R-:W-:-:S04]  /*2c00*/  ISETP.GT.U32.AND P0, PT, R14, 0xfd, PT ;  /* 0x000000fd0e00780c */ /* 0x000fc80003f04070 */
[----:B------:R-:W-:-:S13]  /*2c10*/  ISETP.GT.U32.OR P0, PT, R13, 0xfd, P0 ;  /* 0x000000fd0d00780c */ /* 0x000fda0000704470 */
[----:B------:R-:W-:Y:S01]  /*2c20*/  @!P0 MOV R11, RZ ;  /* 0x000000ff000b8202 */ /* 0x000fe20000000f00 */
[----:B------:R-:W-:Y:S06]  /*2c30*/  @!P0 BRA `(.L_x_40) ;  /* 0x00000000005c8947 */ /* 0x000fec0003800000 */
[----:B------:R-:W-:Y:S02]  /*2c40*/  FSETP.GTU.FTZ.AND P0, PT, |R0|, +INF , PT ;  /* 0x7f8000000000780b */ /* 0x000fe40003f1c200 */
[----:B------:R-:W-:-:S04]  /*2c50*/  FSETP.GTU.FTZ.AND P1, PT, |R9|, +INF , PT ;  /* 0x7f8000000900780b */ /* 0x000fc80003f3c200 */
[----:B------:R-:W-:-:S13]  /*2c60*/  PLOP3.LUT P0, PT, P0, P1, PT, 0xf8, 0x8f ;  /* 0x00000000008f781c */ /* 0x000fda0000703f70 */
[----:B------:R-:W-:Y:S05]  /*2c70*/  @P0 BRA `(.L_x_41) ;  /* 0x00000004004c0947 */ /* 0x000fea0003800000 */
[----:B------:R-:W-:-:S13]  /*2c80*/  LOP3.LUT P0, RZ, R9, 0x7fffffff, R0, 0xc8, !PT ;  /* 0x7fffffff09ff7812 */ /* 0x000fda000780c800 */
[----:B------:R-:W-:Y:S05]  /*2c90*/  @!P0 BRA `(.L_x_42) ;  /* 0x00000004003c8947 */ /* 0x000fea0003800000 */
[C---:B------:R-:W-:Y:S02]  /*2ca0*/  FSETP.NEU.FTZ.AND P2, PT, |R0|.reuse, +INF , PT ;  /* 0x7f8000000000780b */ /* 0x040fe40003f5d200 */
[----:B------:R-:W-:Y:S02]  /*2cb0*/  FSETP.NEU.FTZ.AND P1, PT, |R9|, +INF , PT ;  /* 0x7f8000000900780b */ /* 0x000fe40003f3d200 */
[----:B------:R-:W-:-:S11]  /*2cc0*/  FSETP.NEU.FTZ.AND P0, PT, |R0|, +INF , PT ;  /* 0x7f8000000000780b */ /* 0x000fd60003f1d200 */
[----:B------:R-:W-:Y:S05]  /*2cd0*/  @!P1 BRA !P2, `(.L_x_42) ;  /* 0x00000004002c9947 */ /* 0x000fea0005000000 */
[----:B------:R-:W-:-:S04]  /*2ce0*/  LOP3.LUT P2, RZ, R0, 0x7fffffff, RZ, 0xc0, !PT ;  /* 0x7fffffff00ff7812 */ /* 0x000fc8000784c0ff */
[----:B------:R-:W-:-:S13]  /*2cf0*/  PLOP3.LUT P1, PT, P1, P2, PT, 0x2f, 0xf2 ;  /* 0x0000000000f2781c */ /* 0x000fda0000f24577 */
[----:B------:R-:W-:Y:S05]  /*2d00*/  @P1 BRA `(.L_x_43) ;  /* 0x0000000400181947 */ /* 0x000fea0003800000 */
[----:B------:R-:W-:-:S04]  /*2d10*/  LOP3.LUT P1, RZ, R9, 0x7fffffff, RZ, 0xc0, !PT ;  /* 0x7fffffff09ff7812 */ /* 0x000fc8000782c0ff */
[----:B------:R-:W-:-:S13]  /*2d20*/  PLOP3.LUT P0, PT, P0, P1, PT, 0x2f, 0xf2 ;  /* 0x0000000000f2781c */ /* 0x000fda0000702577 */
[----:B------:R-:W-:Y:S05]  /*2d30*/  @P0 BRA `(.L_x_44) ;  /* 0x0000000400000947 */ /* 0x000fea0003800000 */
[----:B------:R-:W-:Y:S02]  /*2d40*/  ISETP.GE.AND P0, PT, R13, RZ, PT ;  /* 0x000000ff0d00720c */ /* 0x000fe40003f06270 */
[----:B------:R-:W-:-:S11]  /*2d50*/  ISETP.GE.AND P1, PT, R14, RZ, PT ;  /* 0x000000ff0e00720c */ /* 0x000fd60003f26270 */
[----:B------:R-:W-:Y:S01]  /*2d60*/  @P0 MOV R11, RZ ;  /* 0x000000ff000b0202 */ /* 0x000fe20000000f00 */
[----:B------:R-:W-:Y:S01]  /*2d70*/  @!P0 FFMA R0, R0, 1.84467440737095516160e+19, RZ ;  /* 0x5f80000000008823 */ /* 0x000fe200000000ff */
[----:B------:R-:W-:Y:S01]  /*2d80*/  @!P0 MOV R11, 0xffffffc0 ;  /* 0xffffffc0000b8802 */ /* 0x000fe20000000f00 */
[----:B------:R-:W-:-:S03]  /*2d90*/  @!P1 FFMA R9, R9, 1.84467440737095516160e+19, RZ ;  /* 0x5f80000009099823 */ /* 0x000fc600000000ff */
[----:B------:R-:W-:-:S07]  /*2da0*/  @!P1 IADD3 R11, PT, PT, R11, 0x40, RZ ;  /* 0x000000400b0b9810 */ /* 0x000fce0007ffe0ff */
.L_x_40:
[----:B------:R-:W-:Y:S01]  /*2db0*/  LEA R14, R12, 0xc0800000, 0x17 ;  /* 0xc08000000c0e7811 */ /* 0x000fe200078eb8ff */
[----:B------:R-:W-:Y:S03]  /*2dc0*/  BSSY.RECONVERGENT B1, `(.L_x_45) ;  /* 0x0000036000017945 */ /* 0x000fe60003800200 */
[----:B------:R-:W-:Y:S02]  /*2dd0*/  IADD3 R14, PT, PT, -R14, R9, RZ ;  /* 0x000000090e0e7210 */ /* 0x000fe40007ffe1ff */
[----:B------:R-:W-:Y:S02]  /*2de0*/  IADD3 R9, PT, PT, R16, -0x7f, RZ ;  /* 0xffffff8110097810 */ /* 0x000fe40007ffe0ff */
[----:B------:R-:W0:Y:S01]  /*2df0*/  MUFU.RCP R13, R14 ;  /* 0x0000000e000d7308 */ /* 0x000e220000001000 */
[----:B------:R-:W-:Y:S01]  /*2e00*/  FADD.FTZ R15, -R14, -RZ ;  /* 0x800000ff0e0f7221 */ /* 0x000fe20000010100 */
[C---:B------:R-:W-:Y:S01]  /*2e10*/  IADD3 R12, PT, PT, R9.reuse, 0x7f, -R12 ;  /* 0x0000007f090c7810 */ /* 0x040fe20007ffe80c */
[----:B------:R-:W-:-:S03]  /*2e20*/  IMAD R0, R9, -0x800000, R0 ;  /* 0xff80000009007824 */ /* 0x000fc600078e0200 */
[----:B------:R-:W-:Y:S01]  /*2e30*/  IADD3 R12, PT, PT, R12, R11, RZ ;  /* 0x0000000b0c0c7210 */ /* 0x000fe20007ffe0ff */
[----:B0-----:R-:W-:-:S04]  /*2e40*/  FFMA R16, R13, R15, 1 ;  /* 0x3f8000000d107423 */ /* 0x001fc8000000000f */
[----:B------:R-:W-:-:S04]  /*2e50*/  FFMA R18, R13, R16, R13 ;  /* 0x000000100d127223 */ /* 0x000fc8000000000d */
[----:B------:R-:W-:-:S04]  /*2e60*/  FFMA R13, R0, R18, RZ ;  /* 0x00000012000d7223 */ /* 0x000fc800000000ff */
[----:B------:R-:W-:-:S04]  /*2e70*/  FFMA R16, R15, R13, R0 ;  /* 0x0000000d0f107223 */ /* 0x000fc80000000000 */
[----:B------:R-:W-:-:S04]  /*2e80*/  FFMA R13, R18, R16, R13 ;  /* 0x00000010120d7223 */ /* 0x000fc8000000000d */
[----:B------:R-:W-:-:S04]  /*2e90*/  FFMA R16, R15, R13, R0 ;  /* 0x0000000d0f107223 */ /* 0x000fc80000000000 */
[----:B------:R-:W-:-:S05]  /*2ea0*/  FFMA R0, R18, R16, R13 ;  /* 0x0000001012007223 */ /* 0x000fca000000000d */
[----:B------:R-:W-:-:S04]  /*2eb0*/  SHF.R.U32.HI R9, RZ, 0x17, R0 ;  /* 0x00000017ff097819 */ /* 0x000fc80000011600 */
[----:B------:R-:W-:-:S04]  /*2ec0*/  LOP3.LUT R9, R9, 0xff, RZ, 0xc0, !PT ;  /* 0x000000ff09097812 */ /* 0x000fc800078ec0ff */
[----:B------:R-:W-:-:S04]  /*2ed0*/  IADD3 R15, PT, PT, R9, R12, RZ ;  /* 0x0000000c090f7210 */ /* 0x000fc80007ffe0ff */
[----:B------:R-:W-:-:S04]  /*2ee0*/  IADD3 R9, PT, PT, R15, -0x1, RZ ;  /* 0xffffffff0f097810 */ /* 0x000fc80007ffe0ff */
[----:B------:R-:W-:-:S13]  /*2ef0*/  ISETP.GE.U32.AND P0, PT, R9, 0xfe, PT ;  /* 0x000000fe0900780c */ /* 0x000fda0003f06070 */
[----:B------:R-:W-:Y:S05]  /*2f00*/  @!P0 BRA `(.L_x_46) ;  /* 0x0000000000808947 */ /* 0x000fea0003800000 */
[----:B------:R-:W-:-:S13]  /*2f10*/  ISETP.GT.AND P0, PT, R15, 0xfe, PT ;  /* 0x000000fe0f00780c */ /* 0x000fda0003f04270 */
[----:B------:R-:W-:Y:S05]  /*2f20*/  @P0 BRA `(.L_x_47) ;  /* 0x00000000006c0947 */ /* 0x000fea0003800000 */
[----:B------:R-:W-:-:S13]  /*2f30*/  ISETP.GE.AND P0, PT, R15, 0x1, PT ;  /* 0x000000010f00780c */ /* 0x000fda0003f06270 */
[----:B------:R-:W-:Y:S05]  /*2f40*/  @P0 BRA `(.L_x_48) ;  /* 0x0000000000740947 */ /* 0x000fea0003800000 */
[----:B------:R-:W-:Y:S02]  /*2f50*/  ISETP.GE.AND P0, PT, R15, -0x18, PT ;  /* 0xffffffe80f00780c */ /* 0x000fe40003f06270 */
[----:B------:R-:W-:-:S11]  /*2f60*/  LOP3.LUT R0, R0, 0x80000000, RZ, 0xc0, !PT ;  /* 0x8000000000007812 */ /* 0x000fd600078ec0ff */
[----:B------:R-:W-:Y:S05]  /*2f70*/  @!P0 BRA `(.L_x_48) ;  /* 0x0000000000688947 */ /* 0x000fea0003800000 */
[CCC-:B------:R-:W-:Y:S01]  /*2f80*/  FFMA.RZ R9, R18.reuse, R16.reuse, R13.reuse ;  /* 0x0000001012097223 */ /* 0x1c0fe2000000c00d */
[C---:B------:R-:W-:Y:S01]  /*2f90*/  IADD3 R14, PT, PT, R15.reuse, 0x20, RZ ;  /* 0x000000200f0e7810 */ /* 0x040fe20007ffe0ff */
[CCC-:B------:R-:W-:Y:S01]  /*2fa0*/  FFMA.RM R12, R18.reuse, R16.reuse, R13.reuse ;  /* 0x00000010120c7223 */ /* 0x1c0fe2000000400d */
[----:B------:R-:W-:Y:S02]  /*2fb0*/  ISETP.NE.AND P2, PT, R15, RZ, PT ;  /* 0x000000ff0f00720c */ /* 0x000fe40003f45270 */
[----:B------:R-:W-:Y:S01]  /*2fc0*/  LOP3.LUT R11, R9, 0x7fffff, RZ, 0xc0, !PT ;  /* 0x007fffff090b7812 */ /* 0x000fe200078ec0ff */
[----:B------:R-:W-:Y:S01]  /*2fd0*/  FFMA.RP R9, R18, R16, R13 ;  /* 0x0000001012097223 */ /* 0x000fe2000000800d */
[----:B------:R-:W-:Y:S02]  /*2fe0*/  ISETP.NE.AND P1, PT, R15, RZ, PT ;  /* 0x000000ff0f00720c */ /* 0x000fe40003f25270 */
[----:B------:R-:W-:Y:S02]  /*2ff0*/  LOP3.LUT R11, R11, 0x800000, RZ, 0xfc, !PT ;  /* 0x008000000b0b7812 */ /* 0x000fe400078efcff */
[----:B------:R-:W-:-:S02]  /*3000*/  IADD3 R13, PT, PT, -R15, RZ, RZ ;  /* 0x000000ff0f0d7210 */ /* 0x000fc40007ffe1ff */
[----:B------:R-:W-:Y:S02]  /*3010*/  SHF.L.U32 R14, R11, R14, RZ ;  /* 0x0000000e0b0e7219 */ /* 0x000fe400000006ff */
[----:B------:R-:W-:Y:S02]  /*3020*/  FSETP.NEU.FTZ.AND P0, PT, R9, R12, PT ;  /* 0x0000000c0900720b */ /* 0x000fe40003f1d000 */
[----:B------:R-:W-:Y:S02]  /*3030*/  SEL R12, R13, RZ, P2 ;  /* 0x000000ff0d0c7207 */ /* 0x000fe40001000000 */
[----:B------:R-:W-:Y:S02]  /*3040*/  ISETP.NE.AND P1, PT, R14, RZ, P1 ;  /* 0x000000ff0e00720c */ /* 0x000fe40000f25270 */
[----:B------:R-:W-:Y:S02]  /*3050*/  SHF.R.U32.HI R12, RZ, R12, R11 ;  /* 0x0000000cff0c7219 */ /* 0x000fe4000001160b */
[----:B------:R-:W-:-:S02]  /*3060*/  PLOP3.LUT P0, PT, P0, P1, PT, 0xf8, 0x8f ;  /* 0x00000000008f781c */ /* 0x000fc40000703f70 */
[----:B------:R-:W-:Y:S02]  /*3070*/  SHF.R.U32.HI R14, RZ, 0x1, R12 ;  /* 0x00000001ff0e7819 */ /* 0x000fe4000001160c */
[----:B------:R-:W-:-:S04]  /*3080*/  SEL R9, RZ, 0x1, !P0 ;  /* 0x00000001ff097807 */ /* 0x000fc80004000000 */
[----:B------:R-:W-:-:S04]  /*3090*/  LOP3.LUT R9, R9, 0x1, R14, 0xf8, !PT ;  /* 0x0000000109097812 */ /* 0x000fc800078ef80e */
[----:B------:R-:W-:-:S04]  /*30a0*/  LOP3.LUT R9, R9, R12, RZ, 0xc0, !PT ;  /* 0x0000000c09097212 */ /* 0x000fc800078ec0ff */
[----:B------:R-:W-:-:S04]  /*30b0*/  IADD3 R9, PT, PT, R14, R9, RZ ;  /* 0x000000090e097210 */ /* 0x000fc80007ffe0ff */
[----:B------:R-:W-:Y:S01]  /*30c0*/  LOP3.LUT R0, R9, R0, RZ, 0xfc, !PT ;  /* 0x0000000009007212 */ /* 0x000fe200078efcff */
[----:B------:R-:W-:Y:S06]  /*30d0*/  BRA `(.L_x_48) ;  /* 0x0000000000107947 */ /* 0x000fec0003800000 */
.L_x_47:
[----:B------:R-:W-:-:S04]  /*30e0*/  LOP3.LUT R0, R0, 0x80000000, RZ, 0xc0, !PT ;  /* 0x8000000000007812 */ /* 0x000fc800078ec0ff */
[----:B------:R-:W-:Y:S01]  /*30f0*/  LOP3.LUT R0, R0, 0x7f800000, RZ, 0xfc, !PT ;  /* 0x7f80000000007812 */ /* 0x000fe200078efcff */
[----:B------:R-:W-:Y:S06]  /*3100*/  BRA `(.L_x_48) ;  /* 0x0000000000047947 */ /* 0x000fec0003800000 */
.L_x_46:
[----:B------:R-:W-:-:S07]  /*3110*/  LEA R0, R12, R0, 0x17 ;  /* 0x000000000c007211 */ /* 0x000fce00078eb8ff */
.L_x_48:
[----:B------:R-:W-:Y:S05]  /*3120*/  BSYNC.RECONVERGENT B1 ;  /* 0x0000000000017941 */ /* 0x000fea0003800200 */
.L_x_45:
[----:B------:R-:W-:Y:S05]  /*3130*/  BRA `(.L_x_49) ;  /* 0x0000000000207947 */ /* 0x000fea0003800000 */
.L_x_44:
[----:B------:R-:W-:-:S04]  /*3140*/  LOP3.LUT R0, R9, 0x80000000, R0, 0x48, !PT ;  /* 0x8000000009007812 */ /* 0x000fc800078e4800 */
[----:B------:R-:W-:Y:S01]  /*3150*/  LOP3.LUT R0, R0, 0x7f800000, RZ, 0xfc, !PT ;  /* 0x7f80000000007812 */ /* 0x000fe200078efcff */
[----:B------:R-:W-:Y:S06]  /*3160*/  BRA `(.L_x_49) ;  /* 0x0000000000147947 */ /* 0x000fec0003800000 */
.L_x_43:
[----:B------:R-:W-:Y:S01]  /*3170*/  LOP3.LUT R0, R9, 0x80000000, R0, 0x48, !PT ;  /* 0x8000000009007812 */ /* 0x000fe200078e4800 */
[----:B------:R-:W-:Y:S06]  /*3180*/  BRA `(.L_x_49) ;  /* 0x00000000000c7947 */ /* 0x000fec0003800000 */
.L_x_42:
[----:B------:R-:W0:Y:S01]  /*3190*/  MUFU.RSQ R0, -QNAN ;  /* 0xffc0000000007908 */ /* 0x000e220000001400 */
[----:B------:R-:W-:Y:S05]  /*31a0*/  BRA `(.L_x_49) ;  /* 0x0000000000047947 */ /* 0x000fea0003800000 */
.L_x_41:
[----:B------:R-:W-:-:S07]  /*31b0*/  FADD.FTZ R0, R0, R9 ;  /* 0x0000000900007221 */ /* 0x000fce0000010000 */
.L_x_49:
[----:B------:R-:W-:Y:S05]  /*31c0*/  BSYNC.RECONVERGENT B0 ;  /* 0x0000000000007941 */ /* 0x000fea0003800200 */
.L_x_39:
[----:B------:R-:W-:Y:S01]  /*31d0*/  HFMA2 R11, -RZ, RZ, 0, 0 ;  /* 0x00000000ff0b7431 */ /* 0x000fe200000001ff */
[----:B0-----:R-:W-:-:S03]  /*31e0*/  MOV R13, R0 ;  /* 0x00000000000d7202 */ /* 0x001fc60000000f00 */
[----:B------:R-:W-:Y:S05]  /*31f0*/  RET.REL.NODEC R10 `(_Z18vector_add_chunkedPfS_S_i) ;  /* 0xffffffcc0a807950 */ /* 0x000fea0003c3ffff */
.L_x_50:
[----:B------:R-:W-:-:S00]  /*3200*/  BRA `(.L_x_50) ;  /* 0xfffffffc00fc7947 */ /* 0x000fc0000383ffff */
[----:B------:R-:W-:-:S00]  /*3210*/  NOP ;  /* 0x0000000000007918 */ /* 0x000fc00000000000 */
        /* <DEDUP_REMOVED lines=14> */
.L_x_102:


//--------------------- .text._Z10vector_addPfS_S_i --------------------------
	.section	.text._Z10vector_addPfS_S_i,"ax",@progbits
	.align	128
        .global         _Z10vector_addPfS_S_i
        .type           _Z10vector_addPfS_S_i,@function
        .size           _Z10vector_addPfS_S_i,(.L_x_103 - _Z10vector_addPfS_S_i)
        .other          _Z10vector_addPfS_S_i,@"STO_CUDA_ENTRY STV_DEFAULT"
_Z10vector_addPfS_S_i:
.text._Z10vector_addPfS_S_i:
[----:B------:R-:W-:Y:S01]  /*0000*/  LDC R1, c[0x0][0x37c] ;  /* 0x0000df00ff017b82 */ /* 0x000fe20000000800 */
[----:B------:R-:W0:Y:S07]  /*0010*/  S2R R3, SR_TID.X ;  /* 0x0000000000037919 */ /* 0x000e2e0000002100 */
[----:B------:R-:W0:Y:S01]  /*0020*/  S2UR UR4, SR_CTAID.X ;  /* 0x00000000000479c3 */ /* 0x000e220000002500 */
[----:B------:R-:W1:Y:S07]  /*0030*/  LDCU.64 UR6, c[0x0][0x358] ;  /* 0x00006b00ff0677ac */ /* 0x000e6e0008000a00 */
[----:B------:R-:W0:Y:S02]  /*0040*/  LDC R2, c[0x0][0x360] ;  /* 0x0000d800ff027b82 */ /* 0x000e240000000800 */
[----:B0-----:R-:W-:-:S05]  /*0050*/  IMAD R2, R2, UR4, R3 ;  /* 0x0000000402027c24 */ /* 0x001fca000f8e0203 */
[----:B------:R-:W-:-:S13]  /*0060*/  LOP3.LUT P0, RZ, R2, 0x3, RZ, 0xc0, !PT ;  /* 0x0000000302ff7812 */ /* 0x000fda000780c0ff */
[----:B-1----:R-:W-:Y:S05]  /*0070*/  @P0 BRA `(.L_x_51) ;  /* 0x00000008002c0947 */ /* 0x002fea0003800000 */
[----:B------:R-:W0:Y:S01]  /*0080*/  LDC.64 R4, c[0x0][0x388] ;  /* 0x0000e200ff047b82 */ /* 0x000e220000000a00 */
[----:B------:R-:W-:-:S07]  /*0090*/  HFMA2 R0, -RZ, RZ, 0, 0 ;  /* 0x00000000ff007431 */ /* 0x000fce00000001ff */
[----:B------:R-:W1:Y:S08]  /*00a0*/  LDC.64 R6, c[0x0][0x390] ;  /* 0x0000e400ff067b82 */ /* 0x000e700000000a00 */
[----:B------:R-:W2:Y:S01]  /*00b0*/  LDC.64 R8, c[0x0][0x380] ;  /* 0x0000e000ff087b82 */ /* 0x000ea20000000a00 */
[----:B0-----:R-:W-:-:S04]  /*00c0*/  IMAD.WIDE R4, R2, 0x4, R4 ;  /* 0x0000000402047825 */ /* 0x001fc800078e0204 */
[----:B-1----:R-:W-:-:S04]  /*00d0*/  IMAD.WIDE R6, R2, 0x4, R6 ;  /* 0x0000000402067825 */ /* 0x002fc800078e0206 */
[----:B--2---:R-:W-:-:S07]  /*00e0*/  IMAD.WIDE R2, R2, 0x4, R8 ;  /* 0x0000000402027825 */ /* 0x004fce00078e0208 */
.L_x_52:
        /* <DEDUP_REMOVED lines=132> */
.L_x_51:
[----:B------:R-:W-:-:S04]  /*0930*/  LOP3.LUT R0, R2, 0x80000003, RZ, 0xc0, !PT ;  /* 0x8000000302007812 */ /* 0x000fc800078ec0ff */
[----:B------:R-:W-:-:S13]  /*0940*/  ISETP.NE.AND P0, PT, R0, 0x1, PT ;  /* 0x000000010000780c */ /* 0x000fda0003f05270 */
[----:B------:R-:W-:Y:S05]  /*0950*/  @!P0 BRA `(.L_x_53) ;  /* 0x0000001800488947 */ /* 0x000fea0003800000 */
[----:B------:R-:W-:-:S13]  /*0960*/  ISETP.NE.AND P0, PT, R0, 0x2, PT ;  /* 0x000000020000780c */ /* 0x000fda0003f05270 */
[----:B------:R-:W-:Y:S05]  /*0970*/  @!P0 BRA `(.L_x_54) ;  /* 0x0000000800348947 */ /* 0x000fea0003800000 */
[----:B------:R-:W-:-:S13]  /*0980*/  ISETP.NE.AND P0, PT, R0, 0x3, PT ;  /* 0x000000030000780c */ /* 0x000fda0003f05270 */
[----:B------:R-:W-:Y:S05]  /*0990*/  @P0 EXIT ;  /* 0x000000000000094d */ /* 0x000fea0003800000 */
[----:B------:R-:W0:Y:S01]  /*09a0*/  LDC.64 R4, c[0x0][0x388] ;  /* 0x0000e200ff047b82 */ /* 0x000e220000000a00 */
[----:B------:R-:W-:-:S07]  /*09b0*/  UMOV UR4, URZ ;  /* 0x000000ff00047c82 */ /* 0x000fce0008000000 */
[----:B------:R-:W1:Y:S08]  /*09c0*/  LDC.64 R6, c[0x0][0x390] ;  /* 0x0000e400ff067b82 */ /* 0x000e700000000a00 */
[----:B------:R-:W2:Y:S01]  /*09d0*/  LDC.64 R8, c[0x0][0x380] ;  /* 0x0000e000ff087b82 */ /* 0x000ea20000000a00 */
[----:B0-----:R-:W-:-:S04]  /*09e0*/  IMAD.WIDE.U32 R4, R2, 0x4, R4 ;  /* 0x0000000402047825 */ /* 0x001fc800078e0004 */
[----:B-1----:R-:W-:-:S04]  /*09f0*/  IMAD.WIDE.U32 R6, R2, 0x4, R6 ;  /* 0x0000000402067825 */ /* 0x002fc800078e0006 */
[----:B--2---:R-:W-:-:S07]  /*0a00*/  IMAD.WIDE.U32 R2, R2, 0x4, R8 ;  /* 0x0000000402027825 */ /* 0x004fce00078e0008 */
.L_x_55:
        /* <DEDUP_REMOVED lines=132> */
.L_x_54:
[----:B------:R-:W0:Y:S08]  /*1250*/  LDC.64 R6, c[0x0][0x388] ;  /* 0x0000e200ff067b82 */ /* 0x000e300000000a00 */
[----:B------:R-:W1:Y:S08]  /*1260*/  LDC.64 R4, c[0x0][0x390] ;  /* 0x0000e400ff047b82 */ /* 0x000e700000000a00 */
[----:B------:R-:W2:Y:S01]  /*1270*/  LDC.64 R8, c[0x0][0x380] ;  /* 0x0000e000ff087b82 */ /* 0x000ea20000000a00 */
[----:B0-----:R-:W-:-:S04]  /*1280*/  IMAD.WIDE.U32 R6, R2, 0x4, R6 ;  /* 0x0000000402067825 */ /* 0x001fc800078e0006 */
[----:B-1----:R-:W-:-:S04]  /*1290*/  IMAD.WIDE.U32 R4, R2, 0x4, R4 ;  /* 0x0000000402047825 */ /* 0x002fc800078e0004 */
[----:B--2---:R-:W-:-:S04]  /*12a0*/  IMAD.WIDE.U32 R2, R2, 0x4, R8 ;  /* 0x0000000402027825 */ /* 0x004fc800078e0008 */
[----:B------:R-:W-:-:S07]  /*12b0*/  HFMA2 R8, -RZ, RZ, 0, 0 ;  /* 0x00000000ff087431 */ /* 0x000fce00000001ff */
.L_x_88:
        /* <DEDUP_REMOVED lines=12> */
[----:B------:R-:W-:Y:S05]  /*1380*/  CALL.REL.NOINC `($__internal_1_$__cuda_sm3x_div_rn_noftz_f32_slowpath) ;  /* 0x0000001400e87944 */ /* 0x000fea0003c00000 */
[----:B------:R-:W-:-:S07]  /*1390*/  MOV R11, R13 ;  /* 0x0000000d000b7202 */ /* 0x000fce0000000f00 */
.L_x_57:
[----:B------:R-:W-:Y:S05]  /*13a0*/  BSYNC.RECONVERGENT B2 ;  /* 0x0000000000027941 */ /* 0x000fea0003800200 */
.L_x_56:
        /* <DEDUP_REMOVED lines=13> */
[----:B------:R-:W-:Y:S05]  /*1480*/  CALL.REL.NOINC `($__internal_1_$__cuda_sm3x_div_rn_noftz_f32_slowpath) ;  /* 0x0000001400a87944 */ /* 0x000fea0003c00000 */
.L_x_59:
[----:B------:R-:W-:Y:S05]  /*1490*/  BSYNC.RECONVERGENT B2 ;  /* 0x0000000000027941 */ /* 0x000fea0003800200 */
.L_x_58:
        /* <DEDUP_REMOVED lines=14> */
[----:B------:R-:W-:-:S07]  /*1580*/  MOV R11, R13 ;  /* 0x0000000d000b7202 */ /* 0x000fce0000000f00 */
.L_x_61:
[----:B------:R-:W-:Y:S05]  /*1590*/  BSYNC.RECONVERGENT B2 ;  /* 0x0000000000027941 */ /* 0x000fea0003800200 */
.L_x_60:
        /* <DEDUP_REMOVED lines=14> */
.L_x_63:
[----:B------:R-:W-:Y:S05]  /*1680*/  BSYNC.RECONVERGENT B2 ;  /* 0x0000000000027941 */ /* 0x000fea0003800200 */
.L_x_62:
        /* <DEDUP_REMOVED lines=15> */
.L_x_65:
[----:B------:R-:W-:Y:S05]  /*1780*/  BSYNC.RECONVERGENT B2 ;  /* 0x0000000000027941 */ /* 0x000fea0003800200 */
.L_x_64:
        /* <DEDUP_REMOVED lines=14> */
.L_x_67:
[----:B------:R-:W-:Y:S05]  /*1870*/  BSYNC.RECONVERGENT B2 ;  /* 0x0000000000027941 */ /* 0x000fea0003800200 */
.L_x_66:
        /* <DEDUP_REMOVED lines=15> */
.L_x_69:
[----:B------:R-:W-:Y:S05]  /*1970*/  BSYNC.RECONVERGENT B2 ;  /* 0x0000000000027941 */ /* 0x000fea0003800200 */
.L_x_68:
        /* <DEDUP_REMOVED lines=14> */
.L_x_71:
[----:B------:R-:W-:Y:S05]  /*1a60*/  BSYNC.RECONVERGENT B2 ;  /* 0x0000000000027941 */ /* 0x000fea0003800200 */
.L_x_70:
        /* <DEDUP_REMOVED lines=15> */
.L_x_73:
[----:B------:R-:W-:Y:S05]  /*1b60*/  BSYNC.RECONVERGENT B2 ;  /* 0x0000000000027941 */ /* 0x000fea0003800200 */
.L_x_72:
        /* <DEDUP_REMOVED lines=14> */
.L_x_75:
[----:B------:R-:W-:Y:S05]  /*1c50*/  BSYNC.RECONVERGENT B2 ;  /* 0x0000000000027941 */ /* 0x000fea0003800200 */
.L_x_74:
        /* <DEDUP_REMOVED lines=15> */
.L_x_77:
[----:B------:R-:W-:Y:S05]  /*1d50*/  BSYNC.RECONVERGENT B2 ;  /* 0x0000000000027941 */ /* 0x000fea0003800200 */
.L_x_76:
        /* <DEDUP_REMOVED lines=14> */
.L_x_79:
[----:B------:R-:W-:Y:S05]  /*1e40*/  BSYNC.RECONVERGENT B2 ;  /* 0x0000000000027941 */ /* 0x000fea0003800200 */
.L_x_78:
        /* <DEDUP_REMOVED lines=15> */
.L_x_81:
[----:B------:R-:W-:Y:S05]  /*1f40*/  BSYNC.RECONVERGENT B2 ;  /* 0x0000000000027941 */ /* 0x000fea0003800200 */
.L_x_80:
        /* <DEDUP_REMOVED lines=14> */
.L_x_83:
[----:B------:R-:W-:Y:S05]  /*2030*/  BSYNC.RECONVERGENT B2 ;  /* 0x0000000000027941 */ /* 0x000fea0003800200 */
.L_x_82:
        /* <DEDUP_REMOVED lines=15> */
.L_x_85:
[----:B------:R-:W-:Y:S05]  /*2130*/  BSYNC.RECONVERGENT B2 ;  /* 0x0000000000027941 */ /* 0x000fea0003800200 */
.L_x_84:
        /* <DEDUP_REMOVED lines=14> */
.L_x_87:
[----:B------:R-:W-:Y:S05]  /*2220*/  BSYNC.RECONVERGENT B2 ;  /* 0x0000000000027941 */ /* 0x000fea0003800200 */
.L_x_86:
[----:B------:R-:W-:Y:S01]  /*2230*/  IADD3 R8, PT, PT, R8, 0x10, RZ ;  /* 0x0000001008087810 */ /* 0x000fe20007ffe0ff */
[----:B------:R0:W-:Y:S03]  /*2240*/  STG.E desc[UR6][R2.64], R13 ;  /* 0x0000000d02007986 */ /* 0x0001e6000c101906 */
[----:B------:R-:W-:-:S13]  /*2250*/  ISETP.NE.AND P0, PT, R8, 0x80, PT ;  /* 0x000000800800780c */ /* 0x000fda0003f05270 */
[----:B0-----:R-:W-:Y:S05]  /*2260*/  @!P0 EXIT ;  /* 0x000000000000894d */ /* 0x001fea0003800000 */
[----:B------:R-:W-:Y:S05]  /*2270*/  BRA `(.L_x_88) ;  /* 0xfffffff000107947 */ /* 0x000fea000383ffff */
.L_x_53:
[----:B------:R-:W0:Y:S01]  /*2280*/  LDC.64 R4, c[0x0][0x388] ;  /* 0x0000e200ff047b82 */ /* 0x000e220000000a00 */
[----:B------:R-:W-:-:S07]  /*2290*/  HFMA2 R0, -RZ, RZ, 0, 0 ;  /* 0x00000000ff007431 */ /* 0x000fce00000001ff */
[----:B------:R-:W1:Y:S08]  /*22a0*/  LDC.64 R6, c[0x0][0x390] ;  /* 0x0000e400ff067b82 */ /* 0x000e700000000a00 */
[----:B------:R-:W2:Y:S01]  /*22b0*/  LDC.64 R8, c[0x0][0x380] ;  /* 0x0000e000ff087b82 */ /* 0x000ea20000000a00 */
[----:B0-----:R-:W-:-:S04]  /*22c0*/  IMAD.WIDE.U32 R4, R2, 0x4, R4 ;  /* 0x0000000402047825 */ /* 0x001fc800078e0004 */
[----:B-1----:R-:W-:-:S04]  /*22d0*/  IMAD.WIDE.U32 R6, R2, 0x4, R6 ;  /* 0x0000000402067825 */ /* 0x002fc800078e0006 */
[----:B--2---:R-:W-:-:S07]  /*22e0*/  IMAD.WIDE.U32 R2, R2, 0x4, R8 ;  /* 0x0000000402027825 */ /* 0x004fce00078e0008 */
.L_x_89:
        /* <DEDUP_REMOVED lines=132> */
        .weak           $__internal_1_$__cuda_sm3x_div_rn_noftz_f32_slowpath
        .type           $__internal_1_$__cuda_sm3x_div_rn_noftz_f32_slowpath,@function
        .size           $__internal_1_$__cuda_sm3x_div_rn_noftz_f32_slowpath,(.L_x_103 - $__internal_1_$__cuda_sm3x_div_rn_noftz_f32_slowpath)
$__internal_1_$__cuda_sm3x_div_rn_noftz_f32_slowpath:
        /* <DEDUP_REMOVED lines=34> */
.L_x_91:
        /* <DEDUP_REMOVED lines=51> */
.L_x_98:
[----:B------:R-:W-:-:S04]  /*3080*/  LOP3.LUT R0, R0, 0x80000000, RZ, 0xc0, !PT ;  /* 0x8000000000007812 */ /* 0x000fc800078ec0ff */
[----:B------:R-:W-:Y:S01]  /*3090*/  LOP3.LUT R0, R0, 0x7f800000, RZ, 0xfc, !PT ;  /* 0x7f80000000007812 */ /* 0x000fe200078efcff */
[----:B------:R-:W-:Y:S06]  /*30a0*/  BRA `(.L_x_99) ;  /* 0x0000000000047947 */ /* 0x000fec0003800000 */
.L_x_97:
[----:B------:R-:W-:-:S07]  /*30b0*/  LEA R0, R12, R0, 0x17 ;  /* 0x000000000c007211 */ /* 0x000fce00078eb8ff */
.L_x_99:
[----:B------:R-:W-:Y:S05]  /*30c0*/  BSYNC.RECONVERGENT B1 ;  /* 0x0000000000017941 */ /* 0x000fea0003800200 */
.L_x_96:
[----:B------:R-:W-:Y:S05]  /*30d0*/  BRA `(.L_x_100) ;  /* 0x0000000000207947 */ /* 0x000fea0003800000 */
.L_x_95:
[----:B------:R-:W-:-:S04]  /*30e0*/  LOP3.LUT R0, R9, 0x80000000, R0, 0x48, !PT ;  /* 0x8000000009007812 */ /* 0x000fc800078e4800 */
[----:B------:R-:W-:Y:S01]  /*30f0*/  LOP3.LUT R0, R0, 0x7f800000, RZ, 0xfc, !PT ;  /* 0x7f80000000007812 */ /* 0x000fe200078efcff */
[----:B------:R-:W-:Y:S06]  /*3100*/  BRA `(.L_x_100) ;  /* 0x0000000000147947 */ /* 0x000fec0003800000 */
.L_x_94:
[----:B------:R-:W-:Y:S01]  /*3110*/  LOP3.LUT R0, R9, 0x80000000, R0, 0x48, !PT ;  /* 0x8000000009007812 */ /* 0x000fe200078e4800 */
[----:B------:R-:W-:Y:S06]  /*3120*/  BRA `(.L_x_100) ;  /* 0x00000000000c7947 */ /* 0x000fec0003800000 */
.L_x_93:
[----:B------:R-:W0:Y:S01]  /*3130*/  MUFU.RSQ R0, -QNAN ;  /* 0xffc0000000007908 */ /* 0x000e220000001400 */
[----:B------:R-:W-:Y:S05]  /*3140*/  BRA `(.L_x_100) ;  /* 0x0000000000047947 */ /* 0x000fea0003800000 */
.L_x_92:
[----:B------:R-:W-:-:S07]  /*3150*/  FADD.FTZ R0, R0, R9 ;  /* 0x0000000900007221 */ /* 0x000fce0000010000 */
.L_x_100:
[----:B------:R-:W-:Y:S05]  /*3160*/  BSYNC.RECONVERGENT B0 ;  /* 0x0000000000007941 */ /* 0x000fea0003800200 */
.L_x_90:
[----:B------:R-:W-:Y:S01]  /*3170*/  HFMA2 R11, -RZ, RZ, 0, 0 ;  /* 0x00000000ff0b7431 */ /* 0x000fe200000001ff */
[----:B0-----:R-:W-:-:S03]  /*3180*/  MOV R13, R0 ;  /* 0x00000000000d7202 */ /* 0x001fc60000000f00 */
[----:B------:R-:W-:Y:S05]  /*3190*/  RET.REL.NODEC R10 `(_Z10vector_addPfS_S_i) ;  /* 0xffffffcc0a987950 */ /* 0x000fea0003c3ffff */
.L_x_101:
        /* <DEDUP_REMOVED lines=14> */
.L_x_103:


//--------------------- .nv.shared.reserved.0     --------------------------
	.section	.nv.shared.reserved.0,"aw",@nobits
	.weak		__nv_reservedSMEM_offset_0_alias
	.size		__nv_reservedSMEM_offset_0_alias, 0, 64
	.other		__nv_reservedSMEM_offset_0_alias,@"STO_CUDA_RESERVED_SHARED STV_DEFAULT"
__nv_reservedSMEM_offset_0_alias:
	.zero		0
	.zero		64


//--------------------- .nv.constant0._Z18vector_add_chunkedPfS_S_i --------------------------
	.section	.nv.constant0._Z18vector_add_chunkedPfS_S_i,"a",@progbits
	.sectionflags	@""
	.align	4
.nv.constant0._Z18vector_add_chunkedPfS_S_i:
	.zero		924


//--------------------- .nv.constant0._Z10vector_addPfS_S_i --------------------------
	.section	.nv.constant0._Z10vector_addPfS_S_i,"a",@progbits
	.sectionflags	@""
	.align	4
.nv.constant0._Z10vector_addPfS_S_i:
	.zero		924


//--------------------- SYMBOLS --------------------------

	.type		.nv.reservedSmem.offset0,@object
	.size		.nv.reservedSmem.offset0,0x4
